//
// Generated by NVIDIA NVVM Compiler
//
// Compiler Build ID: CL-36424714
// Cuda compilation tools, release 13.0, V13.0.88
// Based on NVVM 20.0.0
//

.version 9.0
.target sm_100
.address_size 64

	// .globl	_Z24auction_algorithm_kerneliiiiPKiPiS0_S1_S0_S0_S0_S1_S1_
.extern .func  (.param .b32 func_retval0) vprintf
(
	.param .b64 vprintf_param_0,
	.param .b64 vprintf_param_1
)
;
.global .align 4 .u32 kflag;
.global .align 4 .u32 tans;
.global .align 4 .u32 minRise;
.global .align 4 .u32 kpoCount;
.global .align 4 .u32 knaCount;
.global .align 4 .b8 kpushListPo[3072];
.global .align 4 .b8 kpushListNa[3072];
.global .align 1 .b8 knodesRisePrice[256];
.global .align 4 .u32 justForTest;
.global .align 1 .b8 $str[21] = {42, 42, 42, 42, 42, 42, 42, 42, 42, 42, 42, 42, 42, 42, 42, 42, 42, 42, 42, 10};
.global .align 1 .b8 $str$4[3] = {37, 100};
.global .align 1 .b8 $str$5[11] = {105, 110, 32, 107, 101, 114, 110, 101, 108, 10};
.global .align 1 .b8 $str$6[14] = {99, 111, 115, 116, 32, 115, 99, 97, 108, 101, 58, 32, 10};
.global .align 1 .b8 $str$7[20] = {105, 110, 110, 101, 114, 32, 108, 111, 111, 112, 32, 111, 117, 116, 58, 32, 37, 100, 10};
.global .align 1 .b8 $str$8[19] = {116, 101, 109, 112, 111, 114, 97, 114, 121, 32, 97, 110, 115, 58, 32, 37, 100, 10};
.global .align 1 .b8 $str$9[16] = {99, 111, 115, 116, 32, 115, 99, 97, 108, 101, 58, 32, 37, 100, 10};
.global .align 1 .b8 $str$10[5] = {99, 111, 115, 116};
.global .align 1 .b8 $str$11[16] = {107, 101, 110, 101, 114, 108, 32, 101, 110, 100, 58, 32, 37, 100, 10};

.visible .entry _Z24auction_algorithm_kerneliiiiPKiPiS0_S1_S0_S0_S0_S1_S1_(
	.param .u32 _Z24auction_algorithm_kerneliiiiPKiPiS0_S1_S0_S0_S0_S1_S1__param_0,
	.param .u32 _Z24auction_algorithm_kerneliiiiPKiPiS0_S1_S0_S0_S0_S1_S1__param_1,
	.param .u32 _Z24auction_algorithm_kerneliiiiPKiPiS0_S1_S0_S0_S0_S1_S1__param_2,
	.param .u32 _Z24auction_algorithm_kerneliiiiPKiPiS0_S1_S0_S0_S0_S1_S1__param_3,
	.param .u64 .ptr .align 1 _Z24auction_algorithm_kerneliiiiPKiPiS0_S1_S0_S0_S0_S1_S1__param_4,
	.param .u64 .ptr .align 1 _Z24auction_algorithm_kerneliiiiPKiPiS0_S1_S0_S0_S0_S1_S1__param_5,
	.param .u64 .ptr .align 1 _Z24auction_algorithm_kerneliiiiPKiPiS0_S1_S0_S0_S0_S1_S1__param_6,
	.param .u64 .ptr .align 1 _Z24auction_algorithm_kerneliiiiPKiPiS0_S1_S0_S0_S0_S1_S1__param_7,
	.param .u64 .ptr .align 1 _Z24auction_algorithm_kerneliiiiPKiPiS0_S1_S0_S0_S0_S1_S1__param_8,
	.param .u64 .ptr .align 1 _Z24auction_algorithm_kerneliiiiPKiPiS0_S1_S0_S0_S0_S1_S1__param_9,
	.param .u64 .ptr .align 1 _Z24auction_algorithm_kerneliiiiPKiPiS0_S1_S0_S0_S0_S1_S1__param_10,
	.param .u64 .ptr .align 1 _Z24auction_algorithm_kerneliiiiPKiPiS0_S1_S0_S0_S0_S1_S1__param_11,
	.param .u64 .ptr .align 1 _Z24auction_algorithm_kerneliiiiPKiPiS0_S1_S0_S0_S0_S1_S1__param_12
)
.maxntid 1024
.minnctapersm 1
{
	.local .align 8 .b8 	__local_depot0[16];
	.reg .b64 	%SP;
	.reg .b64 	%SPL;
	.reg .pred 	%p<217>;
	.reg .b16 	%rs<30>;
	.reg .b32 	%r<792>;
	.reg .b64 	%rd<375>;

	mov.u64 	%SPL, __local_depot0;
	cvta.local.u64 	%SP, %SPL;
	ld.param.u32 	%r169, [_Z24auction_algorithm_kerneliiiiPKiPiS0_S1_S0_S0_S0_S1_S1__param_0];
	ld.param.u32 	%r170, [_Z24auction_algorithm_kerneliiiiPKiPiS0_S1_S0_S0_S0_S1_S1__param_1];
	ld.param.u32 	%r171, [_Z24auction_algorithm_kerneliiiiPKiPiS0_S1_S0_S0_S0_S1_S1__param_2];
	ld.param.u64 	%rd48, [_Z24auction_algorithm_kerneliiiiPKiPiS0_S1_S0_S0_S0_S1_S1__param_4];
	ld.param.u64 	%rd49, [_Z24auction_algorithm_kerneliiiiPKiPiS0_S1_S0_S0_S0_S1_S1__param_5];
	ld.param.u64 	%rd50, [_Z24auction_algorithm_kerneliiiiPKiPiS0_S1_S0_S0_S0_S1_S1__param_7];
	ld.param.u64 	%rd51, [_Z24auction_algorithm_kerneliiiiPKiPiS0_S1_S0_S0_S0_S1_S1__param_9];
	ld.param.u64 	%rd52, [_Z24auction_algorithm_kerneliiiiPKiPiS0_S1_S0_S0_S0_S1_S1__param_10];
	ld.param.u64 	%rd53, [_Z24auction_algorithm_kerneliiiiPKiPiS0_S1_S0_S0_S0_S1_S1__param_11];
	ld.param.u64 	%rd54, [_Z24auction_algorithm_kerneliiiiPKiPiS0_S1_S0_S0_S0_S1_S1__param_12];
	cvta.to.global.u64 	%rd1, %rd51;
	cvta.to.global.u64 	%rd2, %rd49;
	cvta.to.global.u64 	%rd3, %rd52;
	cvta.to.global.u64 	%rd4, %rd53;
	cvta.to.global.u64 	%rd5, %rd50;
	cvta.to.global.u64 	%rd6, %rd54;
	cvta.to.global.u64 	%rd7, %rd48;
	mov.u32 	%r1, %tid.x;
	setp.ne.s32 	%p1, %r1, 0;
	@%p1 bra 	$L__BB0_2;
	mov.u64 	%rd55, $str$5;
	cvta.global.u64 	%rd56, %rd55;
	{ // callseq 0, 0
	.param .b64 param0;
	st.param.b64 	[param0], %rd56;
	.param .b64 param1;
	st.param.b64 	[param1], 0;
	.param .b32 retval0;
	call.uni (retval0), 
	vprintf, 
	(
	param0, 
	param1
	);
	ld.param.b32 	%r172, [retval0];
	} // callseq 0
$L__BB0_2:
	bar.sync 	0;
	div.s32 	%r2, %r170, %r171;
	mul.lo.s32 	%r174, %r2, %r171;
	sub.s32 	%r3, %r170, %r174;
	setp.ge.s32 	%p2, %r1, %r3;
	@%p2 bra 	$L__BB0_4;
	mad.lo.s32 	%r746, %r1, %r2, %r1;
	add.s32 	%r175, %r2, %r746;
	add.s32 	%r747, %r175, 1;
	bra.uni 	$L__BB0_5;
$L__BB0_4:
	mad.lo.s32 	%r746, %r2, %r1, %r3;
	add.s32 	%r747, %r746, %r2;
$L__BB0_5:
	div.s32 	%r10, %r169, %r171;
	mul.lo.s32 	%r176, %r10, %r171;
	sub.s32 	%r11, %r169, %r176;
	setp.ge.s32 	%p3, %r1, %r11;
	@%p3 bra 	$L__BB0_7;
	mad.lo.s32 	%r748, %r1, %r10, %r1;
	add.s32 	%r177, %r10, %r748;
	add.s32 	%r749, %r177, 1;
	bra.uni 	$L__BB0_8;
$L__BB0_7:
	mad.lo.s32 	%r748, %r10, %r1, %r11;
	add.s32 	%r749, %r748, %r10;
$L__BB0_8:
	mul.lo.s32 	%r180, %r1, %r10;
	min.s32 	%r181, %r1, %r11;
	add.s32 	%r182, %r180, %r181;
	sub.s32 	%r183, %r749, %r182;
	not.b32 	%r184, %r180;
	add.s32 	%r185, %r749, %r184;
	sub.s32 	%r19, %r185, %r181;
	mul.lo.s32 	%r186, %r1, %r2;
	min.s32 	%r187, %r1, %r3;
	add.s32 	%r188, %r186, %r187;
	sub.s32 	%r189, %r747, %r188;
	not.b32 	%r190, %r186;
	add.s32 	%r191, %r747, %r190;
	sub.s32 	%r20, %r191, %r187;
	and.b32  	%r21, %r183, 15;
	and.b32  	%r22, %r183, 7;
	and.b32  	%r23, %r189, 7;
	and.b32  	%r24, %r189, 3;
	and.b32  	%r25, %r183, 3;
	shl.b32 	%r192, %r746, 1;
	mul.wide.s32 	%rd57, %r192, 4;
	add.s64 	%rd8, %rd7, %rd57;
	and.b32  	%r26, %r183, -16;
	and.b32  	%r27, %r189, 1;
	and.b32  	%r28, %r189, -8;
	mov.b32 	%r751, 9;
	mov.b32 	%r750, 0;
	mov.u64 	%rd58, $str$6;
	mul.wide.s32 	%rd61, %r748, 4;
	mov.u32 	%r752, %r750;
$L__BB0_9:
	setp.ne.s32 	%p4, %r1, 0;
	@%p4 bra 	$L__BB0_11;
	cvta.global.u64 	%rd59, %rd58;
	{ // callseq 1, 0
	.param .b64 param0;
	st.param.b64 	[param0], %rd59;
	.param .b64 param1;
	st.param.b64 	[param1], 0;
	.param .b32 retval0;
	call.uni (retval0), 
	vprintf, 
	(
	param0, 
	param1
	);
	ld.param.b32 	%r193, [retval0];
	} // callseq 1
$L__BB0_11:
	setp.ge.s32 	%p5, %r748, %r749;
	@%p5 bra 	$L__BB0_18;
	setp.eq.s32 	%p6, %r25, 0;
	mov.u32 	%r753, %r748;
	@%p6 bra 	$L__BB0_16;
	ld.param.u64 	%rd373, [_Z24auction_algorithm_kerneliiiiPKiPiS0_S1_S0_S0_S0_S1_S1__param_8];
	add.s32 	%r753, %r748, 1;
	setp.eq.s32 	%p7, %r25, 1;
	cvta.to.global.u64 	%rd60, %rd373;
	add.s64 	%rd9, %rd60, %rd61;
	ld.global.u32 	%r195, [%rd9];
	add.s64 	%rd10, %rd5, %rd61;
	st.global.u32 	[%rd10], %r195;
	@%p7 bra 	$L__BB0_16;
	add.s32 	%r753, %r748, 2;
	setp.eq.s32 	%p8, %r25, 2;
	ld.global.u32 	%r196, [%rd9+4];
	st.global.u32 	[%rd10+4], %r196;
	@%p8 bra 	$L__BB0_16;
	add.s32 	%r753, %r748, 3;
	ld.global.u32 	%r197, [%rd9+8];
	st.global.u32 	[%rd10+8], %r197;
$L__BB0_16:
	setp.lt.u32 	%p9, %r19, 3;
	@%p9 bra 	$L__BB0_18;
$L__BB0_17:
	ld.param.u64 	%rd374, [_Z24auction_algorithm_kerneliiiiPKiPiS0_S1_S0_S0_S0_S1_S1__param_8];
	mul.wide.s32 	%rd62, %r753, 4;
	cvta.to.global.u64 	%rd63, %rd374;
	add.s64 	%rd64, %rd63, %rd62;
	add.s64 	%rd65, %rd5, %rd62;
	ld.global.u32 	%r198, [%rd64];
	st.global.u32 	[%rd65], %r198;
	ld.global.u32 	%r199, [%rd64+4];
	st.global.u32 	[%rd65+4], %r199;
	ld.global.u32 	%r200, [%rd64+8];
	st.global.u32 	[%rd65+8], %r200;
	ld.global.u32 	%r201, [%rd64+12];
	st.global.u32 	[%rd65+12], %r201;
	add.s32 	%r753, %r753, 4;
	setp.lt.s32 	%p10, %r753, %r749;
	@%p10 bra 	$L__BB0_17;
$L__BB0_18:
	ld.param.u64 	%rd372, [_Z24auction_algorithm_kerneliiiiPKiPiS0_S1_S0_S0_S0_S1_S1__param_6];
	cvta.to.global.u64 	%rd11, %rd372;
	mul.wide.s32 	%rd66, %r746, 4;
	add.s64 	%rd12, %rd2, %rd66;
	setp.ge.s32 	%p11, %r746, %r747;
	mov.b32 	%r202, 1;
	shl.b32 	%r38, %r202, %r751;
	@%p11 bra 	$L__BB0_24;
	setp.eq.s32 	%p12, %r24, 0;
	mov.u32 	%r755, %r746;
	@%p12 bra 	$L__BB0_23;
	add.s32 	%r755, %r746, 1;
	setp.eq.s32 	%p13, %r24, 1;
	ld.global.u32 	%r203, [%rd8];
	ld.global.u32 	%r204, [%rd8+4];
	mad.lo.s32 	%r205, %r203, %r169, %r204;
	mul.wide.s32 	%rd67, %r205, 4;
	add.s64 	%rd68, %rd6, %rd67;
	mov.b32 	%r206, 0;
	st.global.u32 	[%rd68], %r206;
	add.s64 	%rd70, %rd11, %rd66;
	ld.global.u32 	%r207, [%rd70];
	div.s32 	%r208, %r207, %r38;
	st.global.u32 	[%rd12], %r208;
	@%p13 bra 	$L__BB0_23;
	add.s32 	%r755, %r746, 2;
	setp.eq.s32 	%p14, %r24, 2;
	ld.global.u32 	%r209, [%rd8+8];
	ld.global.u32 	%r210, [%rd8+12];
	mad.lo.s32 	%r211, %r209, %r169, %r210;
	mul.wide.s32 	%rd71, %r211, 4;
	add.s64 	%rd72, %rd6, %rd71;
	mov.b32 	%r212, 0;
	st.global.u32 	[%rd72], %r212;
	ld.global.u32 	%r213, [%rd70+4];
	div.s32 	%r214, %r213, %r38;
	st.global.u32 	[%rd12+4], %r214;
	@%p14 bra 	$L__BB0_23;
	add.s32 	%r755, %r746, 3;
	ld.global.u32 	%r215, [%rd8+16];
	ld.global.u32 	%r216, [%rd8+20];
	mad.lo.s32 	%r217, %r215, %r169, %r216;
	mul.wide.s32 	%rd75, %r217, 4;
	add.s64 	%rd76, %rd6, %rd75;
	mov.b32 	%r218, 0;
	st.global.u32 	[%rd76], %r218;
	ld.global.u32 	%r219, [%rd70+8];
	div.s32 	%r220, %r219, %r38;
	st.global.u32 	[%rd12+8], %r220;
$L__BB0_23:
	setp.lt.u32 	%p15, %r20, 3;
	@%p15 bra 	$L__BB0_24;
	bra.uni 	$L__BB0_335;
$L__BB0_24:
	setp.ge.s32 	%p17, %r748, %r749;
	@%p17 bra 	$L__BB0_31;
	setp.eq.s32 	%p18, %r25, 0;
	mov.u32 	%r756, %r748;
	@%p18 bra 	$L__BB0_29;
	add.s32 	%r756, %r748, 1;
	setp.eq.s32 	%p19, %r25, 1;
	add.s64 	%rd13, %rd4, %rd61;
	ld.global.u32 	%r243, [%rd13];
	shl.b32 	%r244, %r243, %r752;
	st.global.u32 	[%rd13], %r244;
	@%p19 bra 	$L__BB0_29;
	add.s32 	%r756, %r748, 2;
	setp.eq.s32 	%p20, %r25, 2;
	ld.global.u32 	%r245, [%rd13+4];
	shl.b32 	%r246, %r245, %r752;
	st.global.u32 	[%rd13+4], %r246;
	@%p20 bra 	$L__BB0_29;
	add.s32 	%r756, %r748, 3;
	ld.global.u32 	%r247, [%rd13+8];
	shl.b32 	%r248, %r247, %r752;
	st.global.u32 	[%rd13+8], %r248;
$L__BB0_29:
	setp.lt.u32 	%p21, %r19, 3;
	@%p21 bra 	$L__BB0_31;
$L__BB0_30:
	mul.wide.s32 	%rd93, %r756, 4;
	add.s64 	%rd94, %rd4, %rd93;
	ld.global.u32 	%r249, [%rd94];
	shl.b32 	%r250, %r249, %r752;
	st.global.u32 	[%rd94], %r250;
	ld.global.u32 	%r251, [%rd94+4];
	shl.b32 	%r252, %r251, %r752;
	st.global.u32 	[%rd94+4], %r252;
	ld.global.u32 	%r253, [%rd94+8];
	shl.b32 	%r254, %r253, %r752;
	st.global.u32 	[%rd94+8], %r254;
	ld.global.u32 	%r255, [%rd94+12];
	shl.b32 	%r256, %r255, %r752;
	st.global.u32 	[%rd94+12], %r256;
	add.s32 	%r756, %r756, 4;
	setp.lt.s32 	%p22, %r756, %r749;
	@%p22 bra 	$L__BB0_30;
$L__BB0_31:
	setp.ge.s32 	%p23, %r746, %r747;
	bar.sync 	0;
	@%p23 bra 	$L__BB0_51;
	setp.eq.s32 	%p24, %r24, 0;
	mov.u32 	%r759, %r746;
	@%p24 bra 	$L__BB0_41;
	ld.global.u32 	%r51, [%rd8];
	ld.global.u32 	%r52, [%rd8+4];
	ld.global.u32 	%r257, [%rd12];
	mul.wide.s32 	%rd95, %r51, 4;
	add.s64 	%rd96, %rd4, %rd95;
	ld.global.u32 	%r258, [%rd96];
	sub.s32 	%r259, %r257, %r258;
	mul.wide.s32 	%rd97, %r52, 4;
	add.s64 	%rd98, %rd4, %rd97;
	ld.global.u32 	%r260, [%rd98];
	add.s32 	%r261, %r259, %r260;
	setp.gt.s32 	%p25, %r261, -1;
	@%p25 bra 	$L__BB0_35;
	add.s64 	%rd100, %rd5, %rd95;
	add.s64 	%rd102, %rd3, %rd66;
	ld.global.u32 	%r262, [%rd102];
	neg.s32 	%r263, %r262;
	atom.global.add.u32 	%r264, [%rd100], %r263;
	add.s64 	%rd104, %rd5, %rd97;
	ld.global.u32 	%r265, [%rd102];
	atom.global.add.u32 	%r266, [%rd104], %r265;
	ld.global.u32 	%r267, [%rd102];
	mad.lo.s32 	%r268, %r51, %r169, %r52;
	mul.wide.s32 	%rd105, %r268, 4;
	add.s64 	%rd106, %rd6, %rd105;
	st.global.u32 	[%rd106], %r267;
$L__BB0_35:
	add.s32 	%r759, %r746, 1;
	setp.eq.s32 	%p26, %r24, 1;
	@%p26 bra 	$L__BB0_41;
	ld.global.u32 	%r54, [%rd8+8];
	ld.global.u32 	%r55, [%rd8+12];
	ld.global.u32 	%r269, [%rd12+4];
	mul.wide.s32 	%rd107, %r54, 4;
	add.s64 	%rd108, %rd4, %rd107;
	ld.global.u32 	%r270, [%rd108];
	sub.s32 	%r271, %r269, %r270;
	mul.wide.s32 	%rd109, %r55, 4;
	add.s64 	%rd110, %rd4, %rd109;
	ld.global.u32 	%r272, [%rd110];
	add.s32 	%r273, %r271, %r272;
	setp.gt.s32 	%p27, %r273, -1;
	@%p27 bra 	$L__BB0_38;
	add.s64 	%rd112, %rd5, %rd107;
	add.s64 	%rd114, %rd3, %rd66;
	ld.global.u32 	%r274, [%rd114+4];
	neg.s32 	%r275, %r274;
	atom.global.add.u32 	%r276, [%rd112], %r275;
	add.s64 	%rd116, %rd5, %rd109;
	ld.global.u32 	%r277, [%rd114+4];
	atom.global.add.u32 	%r278, [%rd116], %r277;
	ld.global.u32 	%r279, [%rd114+4];
	mad.lo.s32 	%r280, %r54, %r169, %r55;
	mul.wide.s32 	%rd117, %r280, 4;
	add.s64 	%rd118, %rd6, %rd117;
	st.global.u32 	[%rd118], %r279;
$L__BB0_38:
	add.s32 	%r759, %r746, 2;
	setp.eq.s32 	%p28, %r24, 2;
	@%p28 bra 	$L__BB0_41;
	add.s32 	%r759, %r746, 3;
	ld.global.u32 	%r58, [%rd8+16];
	ld.global.u32 	%r59, [%rd8+20];
	ld.global.u32 	%r281, [%rd12+8];
	mul.wide.s32 	%rd119, %r58, 4;
	add.s64 	%rd120, %rd4, %rd119;
	ld.global.u32 	%r282, [%rd120];
	sub.s32 	%r283, %r281, %r282;
	mul.wide.s32 	%rd121, %r59, 4;
	add.s64 	%rd122, %rd4, %rd121;
	ld.global.u32 	%r284, [%rd122];
	add.s32 	%r285, %r283, %r284;
	setp.gt.s32 	%p29, %r285, -1;
	@%p29 bra 	$L__BB0_41;
	add.s64 	%rd124, %rd5, %rd119;
	add.s64 	%rd126, %rd3, %rd66;
	ld.global.u32 	%r286, [%rd126+8];
	neg.s32 	%r287, %r286;
	atom.global.add.u32 	%r288, [%rd124], %r287;
	add.s64 	%rd128, %rd5, %rd121;
	ld.global.u32 	%r289, [%rd126+8];
	atom.global.add.u32 	%r290, [%rd128], %r289;
	ld.global.u32 	%r291, [%rd126+8];
	mad.lo.s32 	%r292, %r58, %r169, %r59;
	mul.wide.s32 	%rd129, %r292, 4;
	add.s64 	%rd130, %rd6, %rd129;
	st.global.u32 	[%rd130], %r291;
$L__BB0_41:
	setp.lt.u32 	%p30, %r20, 3;
	@%p30 bra 	$L__BB0_51;
$L__BB0_42:
	shl.b32 	%r293, %r759, 1;
	mul.wide.s32 	%rd131, %r293, 4;
	add.s64 	%rd14, %rd7, %rd131;
	ld.global.u32 	%r63, [%rd14];
	ld.global.u32 	%r64, [%rd14+4];
	mul.wide.s32 	%rd132, %r759, 4;
	add.s64 	%rd15, %rd2, %rd132;
	ld.global.u32 	%r294, [%rd15];
	mul.wide.s32 	%rd133, %r63, 4;
	add.s64 	%rd134, %rd4, %rd133;
	ld.global.u32 	%r295, [%rd134];
	sub.s32 	%r296, %r294, %r295;
	mul.wide.s32 	%rd135, %r64, 4;
	add.s64 	%rd136, %rd4, %rd135;
	ld.global.u32 	%r297, [%rd136];
	add.s32 	%r298, %r296, %r297;
	setp.gt.s32 	%p31, %r298, -1;
	add.s64 	%rd16, %rd3, %rd132;
	@%p31 bra 	$L__BB0_44;
	add.s64 	%rd138, %rd5, %rd133;
	ld.global.u32 	%r299, [%rd16];
	neg.s32 	%r300, %r299;
	atom.global.add.u32 	%r301, [%rd138], %r300;
	add.s64 	%rd140, %rd5, %rd135;
	ld.global.u32 	%r302, [%rd16];
	atom.global.add.u32 	%r303, [%rd140], %r302;
	ld.global.u32 	%r304, [%rd16];
	mad.lo.s32 	%r305, %r63, %r169, %r64;
	mul.wide.s32 	%rd141, %r305, 4;
	add.s64 	%rd142, %rd6, %rd141;
	st.global.u32 	[%rd142], %r304;
$L__BB0_44:
	ld.global.u32 	%r65, [%rd14+8];
	ld.global.u32 	%r66, [%rd14+12];
	ld.global.u32 	%r306, [%rd15+4];
	mul.wide.s32 	%rd143, %r65, 4;
	add.s64 	%rd144, %rd4, %rd143;
	ld.global.u32 	%r307, [%rd144];
	sub.s32 	%r308, %r306, %r307;
	mul.wide.s32 	%rd145, %r66, 4;
	add.s64 	%rd146, %rd4, %rd145;
	ld.global.u32 	%r309, [%rd146];
	add.s32 	%r310, %r308, %r309;
	setp.gt.s32 	%p32, %r310, -1;
	@%p32 bra 	$L__BB0_46;
	add.s64 	%rd148, %rd5, %rd143;
	ld.global.u32 	%r311, [%rd16+4];
	neg.s32 	%r312, %r311;
	atom.global.add.u32 	%r313, [%rd148], %r312;
	add.s64 	%rd150, %rd5, %rd145;
	ld.global.u32 	%r314, [%rd16+4];
	atom.global.add.u32 	%r315, [%rd150], %r314;
	ld.global.u32 	%r316, [%rd16+4];
	mad.lo.s32 	%r317, %r65, %r169, %r66;
	mul.wide.s32 	%rd151, %r317, 4;
	add.s64 	%rd152, %rd6, %rd151;
	st.global.u32 	[%rd152], %r316;
$L__BB0_46:
	ld.global.u32 	%r67, [%rd14+16];
	ld.global.u32 	%r68, [%rd14+20];
	ld.global.u32 	%r318, [%rd15+8];
	mul.wide.s32 	%rd153, %r67, 4;
	add.s64 	%rd154, %rd4, %rd153;
	ld.global.u32 	%r319, [%rd154];
	sub.s32 	%r320, %r318, %r319;
	mul.wide.s32 	%rd155, %r68, 4;
	add.s64 	%rd156, %rd4, %rd155;
	ld.global.u32 	%r321, [%rd156];
	add.s32 	%r322, %r320, %r321;
	setp.gt.s32 	%p33, %r322, -1;
	@%p33 bra 	$L__BB0_48;
	add.s64 	%rd158, %rd5, %rd153;
	ld.global.u32 	%r323, [%rd16+8];
	neg.s32 	%r324, %r323;
	atom.global.add.u32 	%r325, [%rd158], %r324;
	add.s64 	%rd160, %rd5, %rd155;
	ld.global.u32 	%r326, [%rd16+8];
	atom.global.add.u32 	%r327, [%rd160], %r326;
	ld.global.u32 	%r328, [%rd16+8];
	mad.lo.s32 	%r329, %r67, %r169, %r68;
	mul.wide.s32 	%rd161, %r329, 4;
	add.s64 	%rd162, %rd6, %rd161;
	st.global.u32 	[%rd162], %r328;
$L__BB0_48:
	ld.global.u32 	%r69, [%rd14+24];
	ld.global.u32 	%r70, [%rd14+28];
	ld.global.u32 	%r330, [%rd15+12];
	mul.wide.s32 	%rd163, %r69, 4;
	add.s64 	%rd164, %rd4, %rd163;
	ld.global.u32 	%r331, [%rd164];
	sub.s32 	%r332, %r330, %r331;
	mul.wide.s32 	%rd165, %r70, 4;
	add.s64 	%rd166, %rd4, %rd165;
	ld.global.u32 	%r333, [%rd166];
	add.s32 	%r334, %r332, %r333;
	setp.gt.s32 	%p34, %r334, -1;
	@%p34 bra 	$L__BB0_50;
	add.s64 	%rd168, %rd5, %rd163;
	ld.global.u32 	%r335, [%rd16+12];
	neg.s32 	%r336, %r335;
	atom.global.add.u32 	%r337, [%rd168], %r336;
	add.s64 	%rd170, %rd5, %rd165;
	ld.global.u32 	%r338, [%rd16+12];
	atom.global.add.u32 	%r339, [%rd170], %r338;
	ld.global.u32 	%r340, [%rd16+12];
	mad.lo.s32 	%r341, %r69, %r169, %r70;
	mul.wide.s32 	%rd171, %r341, 4;
	add.s64 	%rd172, %rd6, %rd171;
	st.global.u32 	[%rd172], %r340;
$L__BB0_50:
	add.s32 	%r759, %r759, 4;
	setp.lt.s32 	%p35, %r759, %r747;
	@%p35 bra 	$L__BB0_42;
$L__BB0_51:
	setp.ne.s32 	%p36, %r1, 0;
	@%p36 bra 	$L__BB0_53;
	mov.b32 	%r342, 1;
	st.global.u32 	[kflag], %r342;
$L__BB0_53:
	setp.ge.s32 	%p37, %r748, %r749;
	bar.sync 	0;
	@%p37 bra 	$L__BB0_128;
	setp.lt.u32 	%p38, %r19, 15;
	mov.u32 	%r763, %r748;
	@%p38 bra 	$L__BB0_89;
	mov.b32 	%r762, 0;
	mov.u32 	%r763, %r748;
$L__BB0_56:
	.pragma "nounroll";
	mul.wide.s32 	%rd173, %r763, 4;
	add.s64 	%rd17, %rd5, %rd173;
	ld.global.u32 	%r344, [%rd17];
	setp.eq.s32 	%p39, %r344, 0;
	@%p39 bra 	$L__BB0_58;
	atom.global.exch.b32 	%r345, [kflag], 0;
$L__BB0_58:
	ld.global.u32 	%r346, [%rd17+4];
	setp.eq.s32 	%p40, %r346, 0;
	@%p40 bra 	$L__BB0_60;
	atom.global.exch.b32 	%r347, [kflag], 0;
$L__BB0_60:
	ld.global.u32 	%r348, [%rd17+8];
	setp.eq.s32 	%p41, %r348, 0;
	@%p41 bra 	$L__BB0_62;
	atom.global.exch.b32 	%r349, [kflag], 0;
$L__BB0_62:
	ld.global.u32 	%r350, [%rd17+12];
	setp.eq.s32 	%p42, %r350, 0;
	@%p42 bra 	$L__BB0_64;
	atom.global.exch.b32 	%r351, [kflag], 0;
$L__BB0_64:
	ld.global.u32 	%r352, [%rd17+16];
	setp.eq.s32 	%p43, %r352, 0;
	@%p43 bra 	$L__BB0_66;
	atom.global.exch.b32 	%r353, [kflag], 0;
$L__BB0_66:
	ld.global.u32 	%r354, [%rd17+20];
	setp.eq.s32 	%p44, %r354, 0;
	@%p44 bra 	$L__BB0_68;
	atom.global.exch.b32 	%r355, [kflag], 0;
$L__BB0_68:
	ld.global.u32 	%r356, [%rd17+24];
	setp.eq.s32 	%p45, %r356, 0;
	@%p45 bra 	$L__BB0_70;
	atom.global.exch.b32 	%r357, [kflag], 0;
$L__BB0_70:
	ld.global.u32 	%r358, [%rd17+28];
	setp.eq.s32 	%p46, %r358, 0;
	@%p46 bra 	$L__BB0_72;
	atom.global.exch.b32 	%r359, [kflag], 0;
$L__BB0_72:
	ld.global.u32 	%r360, [%rd17+32];
	setp.eq.s32 	%p47, %r360, 0;
	@%p47 bra 	$L__BB0_74;
	atom.global.exch.b32 	%r361, [kflag], 0;
$L__BB0_74:
	ld.global.u32 	%r362, [%rd17+36];
	setp.eq.s32 	%p48, %r362, 0;
	@%p48 bra 	$L__BB0_76;
	atom.global.exch.b32 	%r363, [kflag], 0;
$L__BB0_76:
	ld.global.u32 	%r364, [%rd17+40];
	setp.eq.s32 	%p49, %r364, 0;
	@%p49 bra 	$L__BB0_78;
	atom.global.exch.b32 	%r365, [kflag], 0;
$L__BB0_78:
	ld.global.u32 	%r366, [%rd17+44];
	setp.eq.s32 	%p50, %r366, 0;
	@%p50 bra 	$L__BB0_80;
	atom.global.exch.b32 	%r367, [kflag], 0;
$L__BB0_80:
	ld.global.u32 	%r368, [%rd17+48];
	setp.eq.s32 	%p51, %r368, 0;
	@%p51 bra 	$L__BB0_82;
	atom.global.exch.b32 	%r369, [kflag], 0;
$L__BB0_82:
	ld.global.u32 	%r370, [%rd17+52];
	setp.eq.s32 	%p52, %r370, 0;
	@%p52 bra 	$L__BB0_84;
	atom.global.exch.b32 	%r371, [kflag], 0;
$L__BB0_84:
	ld.global.u32 	%r372, [%rd17+56];
	setp.eq.s32 	%p53, %r372, 0;
	@%p53 bra 	$L__BB0_86;
	atom.global.exch.b32 	%r373, [kflag], 0;
$L__BB0_86:
	ld.global.u32 	%r374, [%rd17+60];
	setp.eq.s32 	%p54, %r374, 0;
	@%p54 bra 	$L__BB0_88;
	atom.global.exch.b32 	%r375, [kflag], 0;
$L__BB0_88:
	add.s32 	%r763, %r763, 16;
	add.s32 	%r762, %r762, 16;
	setp.ne.s32 	%p55, %r762, %r26;
	@%p55 bra 	$L__BB0_56;
$L__BB0_89:
	setp.eq.s32 	%p56, %r21, 0;
	@%p56 bra 	$L__BB0_128;
	add.s32 	%r376, %r21, -1;
	setp.lt.u32 	%p57, %r376, 7;
	@%p57 bra 	$L__BB0_108;
	mul.wide.s32 	%rd174, %r763, 4;
	add.s64 	%rd18, %rd5, %rd174;
	ld.global.u32 	%r377, [%rd18];
	setp.eq.s32 	%p58, %r377, 0;
	@%p58 bra 	$L__BB0_93;
	atom.global.exch.b32 	%r378, [kflag], 0;
$L__BB0_93:
	ld.global.u32 	%r379, [%rd18+4];
	setp.eq.s32 	%p59, %r379, 0;
	@%p59 bra 	$L__BB0_95;
	atom.global.exch.b32 	%r380, [kflag], 0;
$L__BB0_95:
	ld.global.u32 	%r381, [%rd18+8];
	setp.eq.s32 	%p60, %r381, 0;
	@%p60 bra 	$L__BB0_97;
	atom.global.exch.b32 	%r382, [kflag], 0;
$L__BB0_97:
	ld.global.u32 	%r383, [%rd18+12];
	setp.eq.s32 	%p61, %r383, 0;
	@%p61 bra 	$L__BB0_99;
	atom.global.exch.b32 	%r384, [kflag], 0;
$L__BB0_99:
	ld.global.u32 	%r385, [%rd18+16];
	setp.eq.s32 	%p62, %r385, 0;
	@%p62 bra 	$L__BB0_101;
	atom.global.exch.b32 	%r386, [kflag], 0;
$L__BB0_101:
	ld.global.u32 	%r387, [%rd18+20];
	setp.eq.s32 	%p63, %r387, 0;
	@%p63 bra 	$L__BB0_103;
	atom.global.exch.b32 	%r388, [kflag], 0;
$L__BB0_103:
	ld.global.u32 	%r389, [%rd18+24];
	setp.eq.s32 	%p64, %r389, 0;
	@%p64 bra 	$L__BB0_105;
	atom.global.exch.b32 	%r390, [kflag], 0;
$L__BB0_105:
	ld.global.u32 	%r391, [%rd18+28];
	setp.eq.s32 	%p65, %r391, 0;
	@%p65 bra 	$L__BB0_107;
	atom.global.exch.b32 	%r392, [kflag], 0;
$L__BB0_107:
	add.s32 	%r763, %r763, 8;
$L__BB0_108:
	setp.eq.s32 	%p66, %r22, 0;
	@%p66 bra 	$L__BB0_128;
	add.s32 	%r393, %r22, -1;
	setp.lt.u32 	%p67, %r393, 3;
	@%p67 bra 	$L__BB0_119;
	mul.wide.s32 	%rd175, %r763, 4;
	add.s64 	%rd19, %rd5, %rd175;
	ld.global.u32 	%r394, [%rd19];
	setp.eq.s32 	%p68, %r394, 0;
	@%p68 bra 	$L__BB0_112;
	atom.global.exch.b32 	%r395, [kflag], 0;
$L__BB0_112:
	ld.global.u32 	%r396, [%rd19+4];
	setp.eq.s32 	%p69, %r396, 0;
	@%p69 bra 	$L__BB0_114;
	atom.global.exch.b32 	%r397, [kflag], 0;
$L__BB0_114:
	ld.global.u32 	%r398, [%rd19+8];
	setp.eq.s32 	%p70, %r398, 0;
	@%p70 bra 	$L__BB0_116;
	atom.global.exch.b32 	%r399, [kflag], 0;
$L__BB0_116:
	ld.global.u32 	%r400, [%rd19+12];
	setp.eq.s32 	%p71, %r400, 0;
	@%p71 bra 	$L__BB0_118;
	atom.global.exch.b32 	%r401, [kflag], 0;
$L__BB0_118:
	add.s32 	%r763, %r763, 4;
$L__BB0_119:
	setp.eq.s32 	%p72, %r25, 0;
	@%p72 bra 	$L__BB0_128;
	mul.wide.s32 	%rd176, %r763, 4;
	add.s64 	%rd20, %rd5, %rd176;
	ld.global.u32 	%r402, [%rd20];
	setp.eq.s32 	%p73, %r402, 0;
	@%p73 bra 	$L__BB0_122;
	atom.global.exch.b32 	%r403, [kflag], 0;
$L__BB0_122:
	setp.eq.s32 	%p74, %r25, 1;
	@%p74 bra 	$L__BB0_128;
	ld.global.u32 	%r404, [%rd20+4];
	setp.eq.s32 	%p75, %r404, 0;
	@%p75 bra 	$L__BB0_125;
	atom.global.exch.b32 	%r405, [kflag], 0;
$L__BB0_125:
	setp.eq.s32 	%p76, %r25, 2;
	@%p76 bra 	$L__BB0_128;
	ld.global.u32 	%r406, [%rd20+8];
	setp.eq.s32 	%p77, %r406, 0;
	@%p77 bra 	$L__BB0_128;
	atom.global.exch.b32 	%r407, [kflag], 0;
$L__BB0_128:
	bar.sync 	0;
	bar.sync 	0;
	ld.global.u32 	%r409, [kflag];
	setp.ne.s32 	%p78, %r409, 0;
	mov.b32 	%r786, 0;
	mov.u32 	%r785, %r750;
	@%p78 bra 	$L__BB0_314;
	mov.b32 	%r786, 0;
$L__BB0_130:
	setp.ne.s32 	%p79, %r1, 0;
	@%p79 bra 	$L__BB0_132;
	mov.b32 	%r411, 0;
	st.global.u32 	[kpoCount], %r411;
	st.global.u32 	[knaCount], %r411;
$L__BB0_132:
	setp.ge.s32 	%p80, %r746, %r747;
	@%p80 bra 	$L__BB0_154;
	setp.eq.s32 	%p81, %r27, 0;
	mov.u32 	%r768, %r746;
	@%p81 bra 	$L__BB0_140;
	add.s32 	%r768, %r746, 1;
	ld.global.u32 	%r83, [%rd8];
	ld.global.u32 	%r84, [%rd8+4];
	add.s64 	%rd178, %rd2, %rd66;
	ld.global.u32 	%r85, [%rd178];
	mul.wide.s32 	%rd179, %r83, 4;
	add.s64 	%rd180, %rd4, %rd179;
	ld.global.u32 	%r86, [%rd180];
	sub.s32 	%r412, %r85, %r86;
	mul.wide.s32 	%rd181, %r84, 4;
	add.s64 	%rd182, %rd4, %rd181;
	ld.global.u32 	%r87, [%rd182];
	add.s32 	%r413, %r412, %r87;
	setp.ne.s32 	%p82, %r413, -1;
	@%p82 bra 	$L__BB0_136;
	add.s64 	%rd184, %rd5, %rd179;
	ld.global.u32 	%r414, [%rd184];
	setp.gt.s32 	%p83, %r414, 0;
	@%p83 bra 	$L__BB0_139;
$L__BB0_136:
	add.s32 	%r415, %r85, %r87;
	add.s32 	%r416, %r86, 1;
	setp.ne.s32 	%p84, %r415, %r416;
	@%p84 bra 	$L__BB0_140;
	add.s64 	%rd186, %rd5, %rd181;
	ld.global.u32 	%r417, [%rd186];
	setp.lt.s32 	%p85, %r417, 1;
	@%p85 bra 	$L__BB0_140;
	atom.global.add.u32 	%r418, [knaCount], 1;
	mul.wide.s32 	%rd187, %r418, 12;
	mov.u64 	%rd188, kpushListNa;
	add.s64 	%rd189, %rd188, %rd187;
	st.global.u32 	[%rd189], %r84;
	st.global.u32 	[%rd189+4], %r83;
	st.global.u32 	[%rd189+8], %r746;
	bra.uni 	$L__BB0_140;
$L__BB0_139:
	atom.global.add.u32 	%r419, [kpoCount], 1;
	mul.wide.s32 	%rd190, %r419, 12;
	mov.u64 	%rd191, kpushListPo;
	add.s64 	%rd192, %rd191, %rd190;
	st.global.u32 	[%rd192], %r83;
	st.global.u32 	[%rd192+4], %r84;
	st.global.u32 	[%rd192+8], %r746;
$L__BB0_140:
	setp.eq.s32 	%p86, %r20, 0;
	@%p86 bra 	$L__BB0_154;
$L__BB0_141:
	shl.b32 	%r420, %r768, 1;
	mul.wide.s32 	%rd193, %r420, 4;
	add.s64 	%rd21, %rd7, %rd193;
	ld.global.u32 	%r90, [%rd21];
	ld.global.u32 	%r91, [%rd21+4];
	mul.wide.s32 	%rd194, %r768, 4;
	add.s64 	%rd22, %rd2, %rd194;
	ld.global.u32 	%r92, [%rd22];
	mul.wide.s32 	%rd195, %r90, 4;
	add.s64 	%rd196, %rd4, %rd195;
	ld.global.u32 	%r93, [%rd196];
	sub.s32 	%r421, %r92, %r93;
	mul.wide.s32 	%rd197, %r91, 4;
	add.s64 	%rd198, %rd4, %rd197;
	ld.global.u32 	%r94, [%rd198];
	add.s32 	%r422, %r421, %r94;
	setp.ne.s32 	%p87, %r422, -1;
	@%p87 bra 	$L__BB0_144;
	add.s64 	%rd200, %rd5, %rd195;
	ld.global.u32 	%r423, [%rd200];
	setp.lt.s32 	%p88, %r423, 1;
	@%p88 bra 	$L__BB0_144;
	atom.global.add.u32 	%r428, [kpoCount], 1;
	mul.wide.s32 	%rd206, %r428, 12;
	mov.u64 	%rd207, kpushListPo;
	add.s64 	%rd208, %rd207, %rd206;
	st.global.u32 	[%rd208], %r90;
	st.global.u32 	[%rd208+4], %r91;
	st.global.u32 	[%rd208+8], %r768;
	bra.uni 	$L__BB0_147;
$L__BB0_144:
	add.s32 	%r424, %r92, %r94;
	add.s32 	%r425, %r93, 1;
	setp.ne.s32 	%p89, %r424, %r425;
	@%p89 bra 	$L__BB0_147;
	add.s64 	%rd202, %rd5, %rd197;
	ld.global.u32 	%r426, [%rd202];
	setp.lt.s32 	%p90, %r426, 1;
	@%p90 bra 	$L__BB0_147;
	atom.global.add.u32 	%r427, [knaCount], 1;
	mul.wide.s32 	%rd203, %r427, 12;
	mov.u64 	%rd204, kpushListNa;
	add.s64 	%rd205, %rd204, %rd203;
	st.global.u32 	[%rd205], %r91;
	st.global.u32 	[%rd205+4], %r90;
	st.global.u32 	[%rd205+8], %r768;
$L__BB0_147:
	add.s32 	%r95, %r768, 1;
	ld.global.u32 	%r96, [%rd21+8];
	ld.global.u32 	%r97, [%rd21+12];
	ld.global.u32 	%r98, [%rd22+4];
	mul.wide.s32 	%rd209, %r96, 4;
	add.s64 	%rd210, %rd4, %rd209;
	ld.global.u32 	%r99, [%rd210];
	sub.s32 	%r429, %r98, %r99;
	mul.wide.s32 	%rd211, %r97, 4;
	add.s64 	%rd212, %rd4, %rd211;
	ld.global.u32 	%r100, [%rd212];
	add.s32 	%r430, %r429, %r100;
	setp.ne.s32 	%p91, %r430, -1;
	@%p91 bra 	$L__BB0_149;
	add.s64 	%rd214, %rd5, %rd209;
	ld.global.u32 	%r431, [%rd214];
	setp.gt.s32 	%p92, %r431, 0;
	@%p92 bra 	$L__BB0_152;
$L__BB0_149:
	add.s32 	%r432, %r98, %r100;
	add.s32 	%r433, %r99, 1;
	setp.ne.s32 	%p93, %r432, %r433;
	@%p93 bra 	$L__BB0_153;
	add.s64 	%rd216, %rd5, %rd211;
	ld.global.u32 	%r434, [%rd216];
	setp.lt.s32 	%p94, %r434, 1;
	@%p94 bra 	$L__BB0_153;
	atom.global.add.u32 	%r435, [knaCount], 1;
	mul.wide.s32 	%rd217, %r435, 12;
	mov.u64 	%rd218, kpushListNa;
	add.s64 	%rd219, %rd218, %rd217;
	st.global.u32 	[%rd219], %r97;
	st.global.u32 	[%rd219+4], %r96;
	st.global.u32 	[%rd219+8], %r95;
	bra.uni 	$L__BB0_153;
$L__BB0_152:
	atom.global.add.u32 	%r436, [kpoCount], 1;
	mul.wide.s32 	%rd220, %r436, 12;
	mov.u64 	%rd221, kpushListPo;
	add.s64 	%rd222, %rd221, %rd220;
	st.global.u32 	[%rd222], %r96;
	st.global.u32 	[%rd222+4], %r97;
	st.global.u32 	[%rd222+8], %r95;
$L__BB0_153:
	add.s32 	%r768, %r768, 2;
	setp.lt.s32 	%p95, %r768, %r747;
	@%p95 bra 	$L__BB0_141;
$L__BB0_154:
	setp.ne.s32 	%p96, %r1, 0;
	@%p96 bra 	$L__BB0_161;
	ld.global.u32 	%r437, [kpoCount];
	setp.lt.s32 	%p97, %r437, 1;
	@%p97 bra 	$L__BB0_158;
	mov.b32 	%r769, 0;
$L__BB0_157:
	mul.wide.u32 	%rd223, %r769, 12;
	mov.u64 	%rd224, kpushListPo;
	add.s64 	%rd225, %rd224, %rd223;
	ld.global.u32 	%r439, [%rd225];
	ld.global.u32 	%r440, [%rd225+4];
	ld.global.u32 	%r441, [%rd225+8];
	mul.wide.s32 	%rd226, %r439, 4;
	add.s64 	%rd227, %rd5, %rd226;
	ld.global.u32 	%r442, [%rd227];
	mul.wide.s32 	%rd228, %r441, 4;
	add.s64 	%rd229, %rd3, %rd228;
	ld.global.u32 	%r443, [%rd229];
	mad.lo.s32 	%r444, %r439, %r169, %r440;
	mul.wide.s32 	%rd230, %r444, 4;
	add.s64 	%rd231, %rd6, %rd230;
	ld.global.u32 	%r445, [%rd231];
	sub.s32 	%r446, %r443, %r445;
	min.s32 	%r447, %r442, %r446;
	add.s32 	%r448, %r447, %r445;
	st.global.u32 	[%rd231], %r448;
	ld.global.u32 	%r449, [%rd227];
	sub.s32 	%r450, %r449, %r447;
	st.global.u32 	[%rd227], %r450;
	mul.wide.s32 	%rd232, %r440, 4;
	add.s64 	%rd233, %rd5, %rd232;
	ld.global.u32 	%r451, [%rd233];
	add.s32 	%r452, %r451, %r447;
	st.global.u32 	[%rd233], %r452;
	add.s32 	%r769, %r769, 1;
	ld.global.u32 	%r453, [kpoCount];
	setp.lt.s32 	%p98, %r769, %r453;
	@%p98 bra 	$L__BB0_157;
$L__BB0_158:
	ld.global.u32 	%r454, [knaCount];
	setp.lt.s32 	%p99, %r454, 1;
	@%p99 bra 	$L__BB0_161;
	mov.b32 	%r770, 0;
$L__BB0_160:
	mul.wide.u32 	%rd234, %r770, 12;
	mov.u64 	%rd235, kpushListNa;
	add.s64 	%rd236, %rd235, %rd234;
	ld.global.u32 	%r456, [%rd236];
	ld.global.u32 	%r457, [%rd236+4];
	ld.global.u32 	%r458, [%rd236+8];
	mul.wide.s32 	%rd237, %r456, 4;
	add.s64 	%rd238, %rd5, %rd237;
	ld.global.u32 	%r459, [%rd238];
	mad.lo.s32 	%r460, %r457, %r169, %r456;
	mul.wide.s32 	%rd239, %r460, 4;
	add.s64 	%rd240, %rd6, %rd239;
	ld.global.u32 	%r461, [%rd240];
	mul.wide.s32 	%rd241, %r458, 4;
	add.s64 	%rd242, %rd1, %rd241;
	ld.global.u32 	%r462, [%rd242];
	sub.s32 	%r463, %r461, %r462;
	min.s32 	%r464, %r459, %r463;
	sub.s32 	%r465, %r461, %r464;
	st.global.u32 	[%rd240], %r465;
	ld.global.u32 	%r466, [%rd238];
	sub.s32 	%r467, %r466, %r464;
	st.global.u32 	[%rd238], %r467;
	mul.wide.s32 	%rd243, %r457, 4;
	add.s64 	%rd244, %rd5, %rd243;
	ld.global.u32 	%r468, [%rd244];
	add.s32 	%r469, %r468, %r464;
	st.global.u32 	[%rd244], %r469;
	add.s32 	%r770, %r770, 1;
	ld.global.u32 	%r470, [knaCount];
	setp.lt.s32 	%p100, %r770, %r470;
	@%p100 bra 	$L__BB0_160;
$L__BB0_161:
	setp.ne.s32 	%p101, %r1, 0;
	bar.sync 	0;
	@%p101 bra 	$L__BB0_163;
	mov.b32 	%r471, 1061109567;
	st.global.u32 	[minRise], %r471;
$L__BB0_163:
	setp.ge.s32 	%p102, %r748, %r749;
	bar.sync 	0;
	@%p102 bra 	$L__BB0_189;
	setp.eq.s32 	%p103, %r25, 0;
	mov.u32 	%r771, %r748;
	@%p103 bra 	$L__BB0_175;
	add.s64 	%rd23, %rd5, %rd61;
	ld.global.u32 	%r472, [%rd23];
	setp.lt.s32 	%p104, %r472, 1;
	mov.b16 	%rs29, 0;
	@%p104 bra 	$L__BB0_167;
	mov.b16 	%rs29, 1;
$L__BB0_167:
	add.s32 	%r771, %r748, 1;
	setp.eq.s32 	%p105, %r25, 1;
	cvt.s64.s32 	%rd246, %r748;
	mov.u64 	%rd247, knodesRisePrice;
	add.s64 	%rd24, %rd247, %rd246;
	st.global.u8 	[%rd24], %rs29;
	@%p105 bra 	$L__BB0_175;
	ld.global.u32 	%r473, [%rd23+4];
	setp.gt.s32 	%p106, %r473, 0;
	@%p106 bra 	$L__BB0_170;
	mov.b16 	%rs7, 0;
	st.global.u8 	[%rd24+1], %rs7;
	bra.uni 	$L__BB0_171;
$L__BB0_170:
	mov.b16 	%rs8, 1;
	st.global.u8 	[%rd24+1], %rs8;
$L__BB0_171:
	add.s32 	%r771, %r748, 2;
	setp.eq.s32 	%p107, %r25, 2;
	@%p107 bra 	$L__BB0_175;
	add.s32 	%r771, %r748, 3;
	ld.global.u32 	%r474, [%rd23+8];
	setp.gt.s32 	%p108, %r474, 0;
	@%p108 bra 	$L__BB0_174;
	mov.b16 	%rs9, 0;
	st.global.u8 	[%rd24+2], %rs9;
	bra.uni 	$L__BB0_175;
$L__BB0_174:
	mov.b16 	%rs10, 1;
	st.global.u8 	[%rd24+2], %rs10;
$L__BB0_175:
	setp.lt.u32 	%p109, %r19, 3;
	@%p109 bra 	$L__BB0_189;
$L__BB0_176:
	cvt.s64.s32 	%rd248, %r771;
	mul.wide.s32 	%rd249, %r771, 4;
	add.s64 	%rd25, %rd5, %rd249;
	ld.global.u32 	%r475, [%rd25];
	setp.lt.s32 	%p110, %r475, 1;
	mov.u64 	%rd250, knodesRisePrice;
	add.s64 	%rd26, %rd250, %rd248;
	@%p110 bra 	$L__BB0_178;
	mov.b16 	%rs12, 1;
	st.global.u8 	[%rd26], %rs12;
	bra.uni 	$L__BB0_179;
$L__BB0_178:
	mov.b16 	%rs11, 0;
	st.global.u8 	[%rd26], %rs11;
$L__BB0_179:
	ld.global.u32 	%r476, [%rd25+4];
	setp.gt.s32 	%p111, %r476, 0;
	@%p111 bra 	$L__BB0_181;
	mov.b16 	%rs13, 0;
	st.global.u8 	[%rd26+1], %rs13;
	bra.uni 	$L__BB0_182;
$L__BB0_181:
	mov.b16 	%rs14, 1;
	st.global.u8 	[%rd26+1], %rs14;
$L__BB0_182:
	ld.global.u32 	%r477, [%rd25+8];
	setp.gt.s32 	%p112, %r477, 0;
	@%p112 bra 	$L__BB0_184;
	mov.b16 	%rs15, 0;
	st.global.u8 	[%rd26+2], %rs15;
	bra.uni 	$L__BB0_185;
$L__BB0_184:
	mov.b16 	%rs16, 1;
	st.global.u8 	[%rd26+2], %rs16;
$L__BB0_185:
	ld.global.u32 	%r478, [%rd25+12];
	setp.gt.s32 	%p113, %r478, 0;
	@%p113 bra 	$L__BB0_187;
	mov.b16 	%rs17, 0;
	st.global.u8 	[%rd26+3], %rs17;
	bra.uni 	$L__BB0_188;
$L__BB0_187:
	mov.b16 	%rs18, 1;
	st.global.u8 	[%rd26+3], %rs18;
$L__BB0_188:
	add.s32 	%r771, %r771, 4;
	setp.lt.s32 	%p114, %r771, %r749;
	@%p114 bra 	$L__BB0_176;
$L__BB0_189:
	setp.ge.s32 	%p115, %r746, %r747;
	bar.sync 	0;
	@%p115 bra 	$L__BB0_214;
	setp.eq.s32 	%p116, %r27, 0;
	mov.u32 	%r775, %r746;
	@%p116 bra 	$L__BB0_198;
	add.s32 	%r775, %r746, 1;
	ld.global.u32 	%r113, [%rd8];
	ld.global.u32 	%r114, [%rd8+4];
	cvt.s64.s32 	%rd251, %r113;
	mov.u64 	%rd252, knodesRisePrice;
	add.s64 	%rd253, %rd252, %rd251;
	ld.global.u8 	%rs19, [%rd253];
	cvt.s64.s32 	%rd254, %r114;
	add.s64 	%rd255, %rd252, %rd254;
	ld.global.u8 	%rs2, [%rd255];
	setp.eq.s16 	%p117, %rs19, %rs2;
	@%p117 bra 	$L__BB0_198;
	mad.lo.s32 	%r479, %r113, %r169, %r114;
	mul.wide.s32 	%rd257, %r479, 4;
	add.s64 	%rd28, %rd6, %rd257;
	ld.global.u32 	%r773, [%rd28];
	add.s64 	%rd258, %rd3, %rd66;
	ld.global.u32 	%r480, [%rd258];
	setp.ge.s32 	%p118, %r773, %r480;
	setp.ne.s16 	%p119, %rs2, 0;
	mul.wide.s32 	%rd259, %r114, 4;
	add.s64 	%rd29, %rd4, %rd259;
	mul.wide.s32 	%rd260, %r113, 4;
	add.s64 	%rd30, %rd4, %rd260;
	or.pred  	%p120, %p118, %p119;
	@%p120 bra 	$L__BB0_195;
	ld.global.u32 	%r481, [%rd29];
	ld.global.u32 	%r482, [%rd12];
	ld.global.u32 	%r483, [%rd30];
	add.s32 	%r484, %r481, %r482;
	sub.s32 	%r485, %r484, %r483;
	add.s32 	%r116, %r485, 1;
	setp.lt.s32 	%p121, %r116, 0;
	@%p121 bra 	$L__BB0_195;
	atom.global.min.s32 	%r486, [minRise], %r116;
	ld.global.u32 	%r773, [%rd28];
$L__BB0_195:
	setp.eq.s16 	%p122, %rs2, 0;
	add.s64 	%rd262, %rd1, %rd66;
	ld.global.u32 	%r487, [%rd262];
	setp.le.s32 	%p123, %r773, %r487;
	or.pred  	%p124, %p123, %p122;
	@%p124 bra 	$L__BB0_198;
	ld.global.u32 	%r488, [%rd30];
	ld.global.u32 	%r489, [%rd12];
	ld.global.u32 	%r490, [%rd29];
	add.s32 	%r491, %r489, %r490;
	sub.s32 	%r492, %r488, %r491;
	add.s32 	%r120, %r492, 1;
	setp.lt.s32 	%p125, %r120, 0;
	@%p125 bra 	$L__BB0_198;
	atom.global.min.s32 	%r493, [minRise], %r120;
$L__BB0_198:
	setp.eq.s32 	%p126, %r20, 0;
	@%p126 bra 	$L__BB0_214;
$L__BB0_199:
	shl.b32 	%r494, %r775, 1;
	mul.wide.s32 	%rd263, %r494, 4;
	add.s64 	%rd31, %rd7, %rd263;
	ld.global.u32 	%r123, [%rd31];
	ld.global.u32 	%r124, [%rd31+4];
	cvt.s64.s32 	%rd264, %r123;
	mov.u64 	%rd265, knodesRisePrice;
	add.s64 	%rd266, %rd265, %rd264;
	ld.global.u8 	%rs20, [%rd266];
	cvt.s64.s32 	%rd267, %r124;
	add.s64 	%rd268, %rd265, %rd267;
	ld.global.u8 	%rs3, [%rd268];
	setp.eq.s16 	%p127, %rs20, %rs3;
	@%p127 bra 	$L__BB0_206;
	mad.lo.s32 	%r495, %r123, %r169, %r124;
	mul.wide.s32 	%rd269, %r495, 4;
	add.s64 	%rd32, %rd6, %rd269;
	ld.global.u32 	%r776, [%rd32];
	mul.wide.s32 	%rd270, %r775, 4;
	add.s64 	%rd271, %rd3, %rd270;
	ld.global.u32 	%r496, [%rd271];
	setp.ge.s32 	%p128, %r776, %r496;
	setp.ne.s16 	%p129, %rs3, 0;
	mul.wide.s32 	%rd272, %r124, 4;
	add.s64 	%rd33, %rd4, %rd272;
	mul.wide.s32 	%rd273, %r123, 4;
	add.s64 	%rd34, %rd4, %rd273;
	or.pred  	%p130, %p128, %p129;
	@%p130 bra 	$L__BB0_203;
	ld.global.u32 	%r497, [%rd33];
	add.s64 	%rd275, %rd2, %rd270;
	ld.global.u32 	%r498, [%rd275];
	ld.global.u32 	%r499, [%rd34];
	add.s32 	%r500, %r497, %r498;
	sub.s32 	%r501, %r500, %r499;
	add.s32 	%r126, %r501, 1;
	setp.lt.s32 	%p131, %r126, 0;
	@%p131 bra 	$L__BB0_203;
	atom.global.min.s32 	%r502, [minRise], %r126;
	ld.global.u32 	%r776, [%rd32];
$L__BB0_203:
	setp.eq.s16 	%p132, %rs3, 0;
	add.s64 	%rd277, %rd1, %rd270;
	ld.global.u32 	%r503, [%rd277];
	setp.le.s32 	%p133, %r776, %r503;
	or.pred  	%p134, %p133, %p132;
	@%p134 bra 	$L__BB0_206;
	ld.global.u32 	%r504, [%rd34];
	add.s64 	%rd279, %rd2, %rd270;
	ld.global.u32 	%r505, [%rd279];
	ld.global.u32 	%r506, [%rd33];
	add.s32 	%r507, %r505, %r506;
	sub.s32 	%r508, %r504, %r507;
	add.s32 	%r129, %r508, 1;
	setp.lt.s32 	%p135, %r129, 0;
	@%p135 bra 	$L__BB0_206;
	atom.global.min.s32 	%r509, [minRise], %r129;
$L__BB0_206:
	ld.global.u32 	%r130, [%rd31+8];
	ld.global.u32 	%r131, [%rd31+12];
	cvt.s64.s32 	%rd280, %r130;
	mov.u64 	%rd281, knodesRisePrice;
	add.s64 	%rd282, %rd281, %rd280;
	ld.global.u8 	%rs21, [%rd282];
	cvt.s64.s32 	%rd283, %r131;
	add.s64 	%rd284, %rd281, %rd283;
	ld.global.u8 	%rs4, [%rd284];
	setp.eq.s16 	%p136, %rs21, %rs4;
	@%p136 bra 	$L__BB0_213;
	mad.lo.s32 	%r510, %r130, %r169, %r131;
	mul.wide.s32 	%rd285, %r510, 4;
	add.s64 	%rd35, %rd6, %rd285;
	ld.global.u32 	%r777, [%rd35];
	mul.wide.s32 	%rd286, %r775, 4;
	add.s64 	%rd287, %rd3, %rd286;
	ld.global.u32 	%r511, [%rd287+4];
	setp.ge.s32 	%p137, %r777, %r511;
	setp.ne.s16 	%p138, %rs4, 0;
	mul.wide.s32 	%rd288, %r131, 4;
	add.s64 	%rd36, %rd4, %rd288;
	mul.wide.s32 	%rd289, %r130, 4;
	add.s64 	%rd37, %rd4, %rd289;
	or.pred  	%p139, %p137, %p138;
	@%p139 bra 	$L__BB0_210;
	ld.global.u32 	%r512, [%rd36];
	add.s64 	%rd291, %rd2, %rd286;
	ld.global.u32 	%r513, [%rd291+4];
	ld.global.u32 	%r514, [%rd37];
	add.s32 	%r515, %r512, %r513;
	sub.s32 	%r516, %r515, %r514;
	add.s32 	%r133, %r516, 1;
	setp.lt.s32 	%p140, %r133, 0;
	@%p140 bra 	$L__BB0_210;
	atom.global.min.s32 	%r517, [minRise], %r133;
	ld.global.u32 	%r777, [%rd35];
$L__BB0_210:
	setp.eq.s16 	%p141, %rs4, 0;
	add.s64 	%rd293, %rd1, %rd286;
	ld.global.u32 	%r518, [%rd293+4];
	setp.le.s32 	%p142, %r777, %r518;
	or.pred  	%p143, %p142, %p141;
	@%p143 bra 	$L__BB0_213;
	ld.global.u32 	%r519, [%rd37];
	add.s64 	%rd295, %rd2, %rd286;
	ld.global.u32 	%r520, [%rd295+4];
	ld.global.u32 	%r521, [%rd36];
	add.s32 	%r522, %r520, %r521;
	sub.s32 	%r523, %r519, %r522;
	add.s32 	%r136, %r523, 1;
	setp.lt.s32 	%p144, %r136, 0;
	@%p144 bra 	$L__BB0_213;
	atom.global.min.s32 	%r524, [minRise], %r136;
$L__BB0_213:
	add.s32 	%r775, %r775, 2;
	setp.lt.s32 	%p145, %r775, %r747;
	@%p145 bra 	$L__BB0_199;
$L__BB0_214:
	setp.ne.s32 	%p146, %r1, 0;
	bar.sync 	0;
	ld.global.u32 	%r525, [minRise];
	setp.ne.s32 	%p147, %r525, 1061109567;
	or.pred  	%p148, %p146, %p147;
	@%p148 bra 	$L__BB0_216;
	mov.b32 	%r527, 0;
	st.global.u32 	[minRise], %r527;
$L__BB0_216:
	setp.ge.s32 	%p149, %r748, %r749;
	bar.sync 	0;
	@%p149 bra 	$L__BB0_236;
	setp.eq.s32 	%p150, %r25, 0;
	mov.u32 	%r778, %r748;
	@%p150 bra 	$L__BB0_226;
	cvt.s64.s32 	%rd296, %r748;
	add.s64 	%rd38, %rd4, %rd61;
	mov.u64 	%rd298, knodesRisePrice;
	add.s64 	%rd39, %rd298, %rd296;
	ld.global.u8 	%rs22, [%rd39];
	setp.eq.s16 	%p151, %rs22, 0;
	@%p151 bra 	$L__BB0_220;
	ld.global.u32 	%r528, [minRise];
	ld.global.u32 	%r529, [%rd38];
	add.s32 	%r530, %r529, %r528;
	st.global.u32 	[%rd38], %r530;
$L__BB0_220:
	add.s32 	%r778, %r748, 1;
	setp.eq.s32 	%p152, %r25, 1;
	@%p152 bra 	$L__BB0_226;
	ld.global.u8 	%rs23, [%rd39+1];
	setp.eq.s16 	%p153, %rs23, 0;
	@%p153 bra 	$L__BB0_223;
	ld.global.u32 	%r531, [minRise];
	ld.global.u32 	%r532, [%rd38+4];
	add.s32 	%r533, %r532, %r531;
	st.global.u32 	[%rd38+4], %r533;
$L__BB0_223:
	add.s32 	%r778, %r748, 2;
	setp.eq.s32 	%p154, %r25, 2;
	@%p154 bra 	$L__BB0_226;
	add.s32 	%r778, %r748, 3;
	ld.global.u8 	%rs24, [%rd39+2];
	setp.eq.s16 	%p155, %rs24, 0;
	@%p155 bra 	$L__BB0_226;
	ld.global.u32 	%r534, [minRise];
	ld.global.u32 	%r535, [%rd38+8];
	add.s32 	%r536, %r535, %r534;
	st.global.u32 	[%rd38+8], %r536;
$L__BB0_226:
	setp.lt.u32 	%p156, %r19, 3;
	@%p156 bra 	$L__BB0_236;
$L__BB0_227:
	cvt.s64.s32 	%rd299, %r778;
	mov.u64 	%rd300, knodesRisePrice;
	add.s64 	%rd40, %rd300, %rd299;
	ld.global.u8 	%rs25, [%rd40];
	setp.eq.s16 	%p157, %rs25, 0;
	mul.wide.s32 	%rd301, %r778, 4;
	add.s64 	%rd41, %rd4, %rd301;
	@%p157 bra 	$L__BB0_229;
	ld.global.u32 	%r537, [minRise];
	ld.global.u32 	%r538, [%rd41];
	add.s32 	%r539, %r538, %r537;
	st.global.u32 	[%rd41], %r539;
$L__BB0_229:
	ld.global.u8 	%rs26, [%rd40+1];
	setp.eq.s16 	%p158, %rs26, 0;
	@%p158 bra 	$L__BB0_231;
	ld.global.u32 	%r540, [minRise];
	ld.global.u32 	%r541, [%rd41+4];
	add.s32 	%r542, %r541, %r540;
	st.global.u32 	[%rd41+4], %r542;
$L__BB0_231:
	ld.global.u8 	%rs27, [%rd40+2];
	setp.eq.s16 	%p159, %rs27, 0;
	@%p159 bra 	$L__BB0_233;
	ld.global.u32 	%r543, [minRise];
	ld.global.u32 	%r544, [%rd41+8];
	add.s32 	%r545, %r544, %r543;
	st.global.u32 	[%rd41+8], %r545;
$L__BB0_233:
	ld.global.u8 	%rs28, [%rd40+3];
	setp.eq.s16 	%p160, %rs28, 0;
	@%p160 bra 	$L__BB0_235;
	ld.global.u32 	%r546, [minRise];
	ld.global.u32 	%r547, [%rd41+12];
	add.s32 	%r548, %r547, %r546;
	st.global.u32 	[%rd41+12], %r548;
$L__BB0_235:
	add.s32 	%r778, %r778, 4;
	setp.lt.s32 	%p161, %r778, %r749;
	@%p161 bra 	$L__BB0_227;
$L__BB0_236:
	setp.ne.s32 	%p162, %r1, 0;
	bar.sync 	0;
	add.s32 	%r786, %r786, 1;
	@%p162 bra 	$L__BB0_238;
	mov.b32 	%r549, 1;
	st.global.u32 	[kflag], %r549;
$L__BB0_238:
	setp.ge.s32 	%p163, %r748, %r749;
	@%p163 bra 	$L__BB0_313;
	setp.lt.u32 	%p164, %r19, 15;
	mov.u32 	%r782, %r748;
	@%p164 bra 	$L__BB0_274;
	mov.b32 	%r781, 0;
	mov.u32 	%r782, %r748;
$L__BB0_241:
	.pragma "nounroll";
	mul.wide.s32 	%rd302, %r782, 4;
	add.s64 	%rd42, %rd5, %rd302;
	ld.global.u32 	%r551, [%rd42];
	setp.eq.s32 	%p165, %r551, 0;
	@%p165 bra 	$L__BB0_243;
	atom.global.exch.b32 	%r552, [kflag], 0;
$L__BB0_243:
	ld.global.u32 	%r553, [%rd42+4];
	setp.eq.s32 	%p166, %r553, 0;
	@%p166 bra 	$L__BB0_245;
	atom.global.exch.b32 	%r554, [kflag], 0;
$L__BB0_245:
	ld.global.u32 	%r555, [%rd42+8];
	setp.eq.s32 	%p167, %r555, 0;
	@%p167 bra 	$L__BB0_247;
	atom.global.exch.b32 	%r556, [kflag], 0;
$L__BB0_247:
	ld.global.u32 	%r557, [%rd42+12];
	setp.eq.s32 	%p168, %r557, 0;
	@%p168 bra 	$L__BB0_249;
	atom.global.exch.b32 	%r558, [kflag], 0;
$L__BB0_249:
	ld.global.u32 	%r559, [%rd42+16];
	setp.eq.s32 	%p169, %r559, 0;
	@%p169 bra 	$L__BB0_251;
	atom.global.exch.b32 	%r560, [kflag], 0;
$L__BB0_251:
	ld.global.u32 	%r561, [%rd42+20];
	setp.eq.s32 	%p170, %r561, 0;
	@%p170 bra 	$L__BB0_253;
	atom.global.exch.b32 	%r562, [kflag], 0;
$L__BB0_253:
	ld.global.u32 	%r563, [%rd42+24];
	setp.eq.s32 	%p171, %r563, 0;
	@%p171 bra 	$L__BB0_255;
	atom.global.exch.b32 	%r564, [kflag], 0;
$L__BB0_255:
	ld.global.u32 	%r565, [%rd42+28];
	setp.eq.s32 	%p172, %r565, 0;
	@%p172 bra 	$L__BB0_257;
	atom.global.exch.b32 	%r566, [kflag], 0;
$L__BB0_257:
	ld.global.u32 	%r567, [%rd42+32];
	setp.eq.s32 	%p173, %r567, 0;
	@%p173 bra 	$L__BB0_259;
	atom.global.exch.b32 	%r568, [kflag], 0;
$L__BB0_259:
	ld.global.u32 	%r569, [%rd42+36];
	setp.eq.s32 	%p174, %r569, 0;
	@%p174 bra 	$L__BB0_261;
	atom.global.exch.b32 	%r570, [kflag], 0;
$L__BB0_261:
	ld.global.u32 	%r571, [%rd42+40];
	setp.eq.s32 	%p175, %r571, 0;
	@%p175 bra 	$L__BB0_263;
	atom.global.exch.b32 	%r572, [kflag], 0;
$L__BB0_263:
	ld.global.u32 	%r573, [%rd42+44];
	setp.eq.s32 	%p176, %r573, 0;
	@%p176 bra 	$L__BB0_265;
	atom.global.exch.b32 	%r574, [kflag], 0;
$L__BB0_265:
	ld.global.u32 	%r575, [%rd42+48];
	setp.eq.s32 	%p177, %r575, 0;
	@%p177 bra 	$L__BB0_267;
	atom.global.exch.b32 	%r576, [kflag], 0;
$L__BB0_267:
	ld.global.u32 	%r577, [%rd42+52];
	setp.eq.s32 	%p178, %r577, 0;
	@%p178 bra 	$L__BB0_269;
	atom.global.exch.b32 	%r578, [kflag], 0;
$L__BB0_269:
	ld.global.u32 	%r579, [%rd42+56];
	setp.eq.s32 	%p179, %r579, 0;
	@%p179 bra 	$L__BB0_271;
	atom.global.exch.b32 	%r580, [kflag], 0;
$L__BB0_271:
	ld.global.u32 	%r581, [%rd42+60];
	setp.eq.s32 	%p180, %r581, 0;
	@%p180 bra 	$L__BB0_273;
	atom.global.exch.b32 	%r582, [kflag], 0;
$L__BB0_273:
	add.s32 	%r782, %r782, 16;
	add.s32 	%r781, %r781, 16;
	setp.ne.s32 	%p181, %r781, %r26;
	@%p181 bra 	$L__BB0_241;
$L__BB0_274:
	setp.eq.s32 	%p182, %r21, 0;
	@%p182 bra 	$L__BB0_313;
	add.s32 	%r583, %r21, -1;
	setp.lt.u32 	%p183, %r583, 7;
	@%p183 bra 	$L__BB0_293;
	mul.wide.s32 	%rd303, %r782, 4;
	add.s64 	%rd43, %rd5, %rd303;
	ld.global.u32 	%r584, [%rd43];
	setp.eq.s32 	%p184, %r584, 0;
	@%p184 bra 	$L__BB0_278;
	atom.global.exch.b32 	%r585, [kflag], 0;
$L__BB0_278:
	ld.global.u32 	%r586, [%rd43+4];
	setp.eq.s32 	%p185, %r586, 0;
	@%p185 bra 	$L__BB0_280;
	atom.global.exch.b32 	%r587, [kflag], 0;
$L__BB0_280:
	ld.global.u32 	%r588, [%rd43+8];
	setp.eq.s32 	%p186, %r588, 0;
	@%p186 bra 	$L__BB0_282;
	atom.global.exch.b32 	%r589, [kflag], 0;
$L__BB0_282:
	ld.global.u32 	%r590, [%rd43+12];
	setp.eq.s32 	%p187, %r590, 0;
	@%p187 bra 	$L__BB0_284;
	atom.global.exch.b32 	%r591, [kflag], 0;
$L__BB0_284:
	ld.global.u32 	%r592, [%rd43+16];
	setp.eq.s32 	%p188, %r592, 0;
	@%p188 bra 	$L__BB0_286;
	atom.global.exch.b32 	%r593, [kflag], 0;
$L__BB0_286:
	ld.global.u32 	%r594, [%rd43+20];
	setp.eq.s32 	%p189, %r594, 0;
	@%p189 bra 	$L__BB0_288;
	atom.global.exch.b32 	%r595, [kflag], 0;
$L__BB0_288:
	ld.global.u32 	%r596, [%rd43+24];
	setp.eq.s32 	%p190, %r596, 0;
	@%p190 bra 	$L__BB0_290;
	atom.global.exch.b32 	%r597, [kflag], 0;
$L__BB0_290:
	ld.global.u32 	%r598, [%rd43+28];
	setp.eq.s32 	%p191, %r598, 0;
	@%p191 bra 	$L__BB0_292;
	atom.global.exch.b32 	%r599, [kflag], 0;
$L__BB0_292:
	add.s32 	%r782, %r782, 8;
$L__BB0_293:
	setp.eq.s32 	%p192, %r22, 0;
	@%p192 bra 	$L__BB0_313;
	add.s32 	%r600, %r22, -1;
	setp.lt.u32 	%p193, %r600, 3;
	@%p193 bra 	$L__BB0_304;
	mul.wide.s32 	%rd304, %r782, 4;
	add.s64 	%rd44, %rd5, %rd304;
	ld.global.u32 	%r601, [%rd44];
	setp.eq.s32 	%p194, %r601, 0;
	@%p194 bra 	$L__BB0_297;
	atom.global.exch.b32 	%r602, [kflag], 0;
$L__BB0_297:
	ld.global.u32 	%r603, [%rd44+4];
	setp.eq.s32 	%p195, %r603, 0;
	@%p195 bra 	$L__BB0_299;
	atom.global.exch.b32 	%r604, [kflag], 0;
$L__BB0_299:
	ld.global.u32 	%r605, [%rd44+8];
	setp.eq.s32 	%p196, %r605, 0;
	@%p196 bra 	$L__BB0_301;
	atom.global.exch.b32 	%r606, [kflag], 0;
$L__BB0_301:
	ld.global.u32 	%r607, [%rd44+12];
	setp.eq.s32 	%p197, %r607, 0;
	@%p197 bra 	$L__BB0_303;
	atom.global.exch.b32 	%r608, [kflag], 0;
$L__BB0_303:
	add.s32 	%r782, %r782, 4;
$L__BB0_304:
	setp.eq.s32 	%p198, %r25, 0;
	@%p198 bra 	$L__BB0_313;
	mul.wide.s32 	%rd305, %r782, 4;
	add.s64 	%rd45, %rd5, %rd305;
	ld.global.u32 	%r609, [%rd45];
	setp.eq.s32 	%p199, %r609, 0;
	@%p199 bra 	$L__BB0_307;
	atom.global.exch.b32 	%r610, [kflag], 0;
$L__BB0_307:
	setp.eq.s32 	%p200, %r25, 1;
	@%p200 bra 	$L__BB0_313;
	ld.global.u32 	%r611, [%rd45+4];
	setp.eq.s32 	%p201, %r611, 0;
	@%p201 bra 	$L__BB0_310;
	atom.global.exch.b32 	%r612, [kflag], 0;
$L__BB0_310:
	setp.eq.s32 	%p202, %r25, 2;
	@%p202 bra 	$L__BB0_313;
	ld.global.u32 	%r613, [%rd45+8];
	setp.eq.s32 	%p203, %r613, 0;
	@%p203 bra 	$L__BB0_313;
	atom.global.exch.b32 	%r614, [kflag], 0;
$L__BB0_313:
	bar.sync 	0;
	bar.sync 	0;
	ld.global.u32 	%r615, [kflag];
	setp.eq.s32 	%p204, %r615, 0;
	add.s32 	%r785, %r786, %r750;
	@%p204 bra 	$L__BB0_130;
$L__BB0_314:
	setp.ne.s32 	%p205, %r1, 0;
	@%p205 bra 	$L__BB0_316;
	mov.b32 	%r616, 0;
	st.global.u32 	[tans], %r616;
$L__BB0_316:
	setp.ge.s32 	%p206, %r746, %r747;
	bar.sync 	0;
	@%p206 bra 	$L__BB0_328;
	setp.lt.u32 	%p207, %r20, 7;
	mov.u32 	%r789, %r746;
	@%p207 bra 	$L__BB0_320;
	mov.b32 	%r788, 0;
	mov.u32 	%r789, %r746;
$L__BB0_319:
	.pragma "nounroll";
	shl.b32 	%r618, %r789, 1;
	mul.wide.s32 	%rd306, %r618, 4;
	add.s64 	%rd307, %rd7, %rd306;
	ld.global.u32 	%r619, [%rd307];
	ld.global.u32 	%r620, [%rd307+4];
	mad.lo.s32 	%r621, %r619, %r169, %r620;
	mul.wide.s32 	%rd308, %r621, 4;
	add.s64 	%rd309, %rd6, %rd308;
	ld.global.u32 	%r622, [%rd309];
	mul.wide.s32 	%rd310, %r789, 4;
	add.s64 	%rd311, %rd11, %rd310;
	ld.global.u32 	%r623, [%rd311];
	mul.lo.s32 	%r624, %r623, %r622;
	atom.global.add.u32 	%r625, [tans], %r624;
	ld.global.u32 	%r626, [%rd307+8];
	ld.global.u32 	%r627, [%rd307+12];
	mad.lo.s32 	%r628, %r626, %r169, %r627;
	mul.wide.s32 	%rd312, %r628, 4;
	add.s64 	%rd313, %rd6, %rd312;
	ld.global.u32 	%r629, [%rd313];
	ld.global.u32 	%r630, [%rd311+4];
	mul.lo.s32 	%r631, %r630, %r629;
	atom.global.add.u32 	%r632, [tans], %r631;
	ld.global.u32 	%r633, [%rd307+16];
	ld.global.u32 	%r634, [%rd307+20];
	mad.lo.s32 	%r635, %r633, %r169, %r634;
	mul.wide.s32 	%rd314, %r635, 4;
	add.s64 	%rd315, %rd6, %rd314;
	ld.global.u32 	%r636, [%rd315];
	ld.global.u32 	%r637, [%rd311+8];
	mul.lo.s32 	%r638, %r637, %r636;
	atom.global.add.u32 	%r639, [tans], %r638;
	ld.global.u32 	%r640, [%rd307+24];
	ld.global.u32 	%r641, [%rd307+28];
	mad.lo.s32 	%r642, %r640, %r169, %r641;
	mul.wide.s32 	%rd316, %r642, 4;
	add.s64 	%rd317, %rd6, %rd316;
	ld.global.u32 	%r643, [%rd317];
	ld.global.u32 	%r644, [%rd311+12];
	mul.lo.s32 	%r645, %r644, %r643;
	atom.global.add.u32 	%r646, [tans], %r645;
	ld.global.u32 	%r647, [%rd307+32];
	ld.global.u32 	%r648, [%rd307+36];
	mad.lo.s32 	%r649, %r647, %r169, %r648;
	mul.wide.s32 	%rd318, %r649, 4;
	add.s64 	%rd319, %rd6, %rd318;
	ld.global.u32 	%r650, [%rd319];
	ld.global.u32 	%r651, [%rd311+16];
	mul.lo.s32 	%r652, %r651, %r650;
	atom.global.add.u32 	%r653, [tans], %r652;
	ld.global.u32 	%r654, [%rd307+40];
	ld.global.u32 	%r655, [%rd307+44];
	mad.lo.s32 	%r656, %r654, %r169, %r655;
	mul.wide.s32 	%rd320, %r656, 4;
	add.s64 	%rd321, %rd6, %rd320;
	ld.global.u32 	%r657, [%rd321];
	ld.global.u32 	%r658, [%rd311+20];
	mul.lo.s32 	%r659, %r658, %r657;
	atom.global.add.u32 	%r660, [tans], %r659;
	ld.global.u32 	%r661, [%rd307+48];
	ld.global.u32 	%r662, [%rd307+52];
	mad.lo.s32 	%r663, %r661, %r169, %r662;
	mul.wide.s32 	%rd322, %r663, 4;
	add.s64 	%rd323, %rd6, %rd322;
	ld.global.u32 	%r664, [%rd323];
	ld.global.u32 	%r665, [%rd311+24];
	mul.lo.s32 	%r666, %r665, %r664;
	atom.global.add.u32 	%r667, [tans], %r666;
	ld.global.u32 	%r668, [%rd307+56];
	ld.global.u32 	%r669, [%rd307+60];
	mad.lo.s32 	%r670, %r668, %r169, %r669;
	mul.wide.s32 	%rd324, %r670, 4;
	add.s64 	%rd325, %rd6, %rd324;
	ld.global.u32 	%r671, [%rd325];
	ld.global.u32 	%r672, [%rd311+28];
	mul.lo.s32 	%r673, %r672, %r671;
	atom.global.add.u32 	%r674, [tans], %r673;
	add.s32 	%r789, %r789, 8;
	add.s32 	%r788, %r788, 8;
	setp.ne.s32 	%p208, %r788, %r28;
	@%p208 bra 	$L__BB0_319;
$L__BB0_320:
	setp.eq.s32 	%p209, %r23, 0;
	@%p209 bra 	$L__BB0_328;
	add.s32 	%r675, %r23, -1;
	setp.lt.u32 	%p210, %r675, 3;
	@%p210 bra 	$L__BB0_323;
	shl.b32 	%r676, %r789, 1;
	mul.wide.s32 	%rd326, %r676, 4;
	add.s64 	%rd327, %rd7, %rd326;
	ld.global.u32 	%r677, [%rd327];
	ld.global.u32 	%r678, [%rd327+4];
	mad.lo.s32 	%r679, %r677, %r169, %r678;
	mul.wide.s32 	%rd328, %r679, 4;
	add.s64 	%rd329, %rd6, %rd328;
	ld.global.u32 	%r680, [%rd329];
	mul.wide.s32 	%rd330, %r789, 4;
	add.s64 	%rd331, %rd11, %rd330;
	ld.global.u32 	%r681, [%rd331];
	mul.lo.s32 	%r682, %r681, %r680;
	atom.global.add.u32 	%r683, [tans], %r682;
	ld.global.u32 	%r684, [%rd327+8];
	ld.global.u32 	%r685, [%rd327+12];
	mad.lo.s32 	%r686, %r684, %r169, %r685;
	mul.wide.s32 	%rd332, %r686, 4;
	add.s64 	%rd333, %rd6, %rd332;
	ld.global.u32 	%r687, [%rd333];
	ld.global.u32 	%r688, [%rd331+4];
	mul.lo.s32 	%r689, %r688, %r687;
	atom.global.add.u32 	%r690, [tans], %r689;
	ld.global.u32 	%r691, [%rd327+16];
	ld.global.u32 	%r692, [%rd327+20];
	mad.lo.s32 	%r693, %r691, %r169, %r692;
	mul.wide.s32 	%rd334, %r693, 4;
	add.s64 	%rd335, %rd6, %rd334;
	ld.global.u32 	%r694, [%rd335];
	ld.global.u32 	%r695, [%rd331+8];
	mul.lo.s32 	%r696, %r695, %r694;
	atom.global.add.u32 	%r697, [tans], %r696;
	ld.global.u32 	%r698, [%rd327+24];
	ld.global.u32 	%r699, [%rd327+28];
	mad.lo.s32 	%r700, %r698, %r169, %r699;
	mul.wide.s32 	%rd336, %r700, 4;
	add.s64 	%rd337, %rd6, %rd336;
	ld.global.u32 	%r701, [%rd337];
	ld.global.u32 	%r702, [%rd331+12];
	mul.lo.s32 	%r703, %r702, %r701;
	atom.global.add.u32 	%r704, [tans], %r703;
	add.s32 	%r789, %r789, 4;
$L__BB0_323:
	setp.eq.s32 	%p211, %r24, 0;
	@%p211 bra 	$L__BB0_328;
	setp.eq.s32 	%p212, %r24, 1;
	@%p212 bra 	$L__BB0_326;
	shl.b32 	%r705, %r789, 1;
	mul.wide.s32 	%rd338, %r705, 4;
	add.s64 	%rd339, %rd7, %rd338;
	ld.global.u32 	%r706, [%rd339];
	ld.global.u32 	%r707, [%rd339+4];
	mad.lo.s32 	%r708, %r706, %r169, %r707;
	mul.wide.s32 	%rd340, %r708, 4;
	add.s64 	%rd341, %rd6, %rd340;
	ld.global.u32 	%r709, [%rd341];
	mul.wide.s32 	%rd342, %r789, 4;
	add.s64 	%rd343, %rd11, %rd342;
	ld.global.u32 	%r710, [%rd343];
	mul.lo.s32 	%r711, %r710, %r709;
	atom.global.add.u32 	%r712, [tans], %r711;
	ld.global.u32 	%r713, [%rd339+8];
	ld.global.u32 	%r714, [%rd339+12];
	mad.lo.s32 	%r715, %r713, %r169, %r714;
	mul.wide.s32 	%rd344, %r715, 4;
	add.s64 	%rd345, %rd6, %rd344;
	ld.global.u32 	%r716, [%rd345];
	ld.global.u32 	%r717, [%rd343+4];
	mul.lo.s32 	%r718, %r717, %r716;
	atom.global.add.u32 	%r719, [tans], %r718;
	add.s32 	%r789, %r789, 2;
$L__BB0_326:
	setp.eq.s32 	%p213, %r27, 0;
	@%p213 bra 	$L__BB0_328;
	shl.b32 	%r720, %r789, 1;
	mul.wide.s32 	%rd346, %r720, 4;
	add.s64 	%rd347, %rd7, %rd346;
	ld.global.u32 	%r721, [%rd347];
	ld.global.u32 	%r722, [%rd347+4];
	mad.lo.s32 	%r723, %r721, %r169, %r722;
	mul.wide.s32 	%rd348, %r723, 4;
	add.s64 	%rd349, %rd6, %rd348;
	ld.global.u32 	%r724, [%rd349];
	mul.wide.s32 	%rd350, %r789, 4;
	add.s64 	%rd351, %rd11, %rd350;
	ld.global.u32 	%r725, [%rd351];
	mul.lo.s32 	%r726, %r725, %r724;
	atom.global.add.u32 	%r727, [tans], %r726;
$L__BB0_328:
	setp.ne.s32 	%p214, %r1, 0;
	@%p214 bra 	$L__BB0_330;
	add.u64 	%rd352, %SP, 8;
	add.u64 	%rd353, %SPL, 8;
	st.local.u32 	[%rd353], %r786;
	mov.u64 	%rd354, $str$7;
	cvta.global.u64 	%rd355, %rd354;
	{ // callseq 2, 0
	.param .b64 param0;
	st.param.b64 	[param0], %rd355;
	.param .b64 param1;
	st.param.b64 	[param1], %rd352;
	.param .b32 retval0;
	call.uni (retval0), 
	vprintf, 
	(
	param0, 
	param1
	);
	ld.param.b32 	%r728, [retval0];
	} // callseq 2
	ld.global.u32 	%r730, [tans];
	st.local.u32 	[%rd353], %r730;
	mov.u64 	%rd356, $str$8;
	cvta.global.u64 	%rd357, %rd356;
	{ // callseq 3, 0
	.param .b64 param0;
	st.param.b64 	[param0], %rd357;
	.param .b64 param1;
	st.param.b64 	[param1], %rd352;
	.param .b32 retval0;
	call.uni (retval0), 
	vprintf, 
	(
	param0, 
	param1
	);
	ld.param.b32 	%r731, [retval0];
	} // callseq 3
	st.local.u32 	[%rd353], %r751;
	mov.u64 	%rd358, $str$9;
	cvta.global.u64 	%rd359, %rd358;
	{ // callseq 4, 0
	.param .b64 param0;
	st.param.b64 	[param0], %rd359;
	.param .b64 param1;
	st.param.b64 	[param1], %rd352;
	.param .b32 retval0;
	call.uni (retval0), 
	vprintf, 
	(
	param0, 
	param1
	);
	ld.param.b32 	%r733, [retval0];
	} // callseq 4
$L__BB0_330:
	bar.sync 	0;
	setp.eq.s32 	%p215, %r751, 0;
	@%p215 bra 	$L__BB0_332;
	max.s32 	%r735, %r751, 2;
	add.s32 	%r167, %r735, -2;
	sub.s32 	%r752, %r751, %r167;
	mov.u32 	%r750, %r785;
	mov.u32 	%r751, %r167;
	bra.uni 	$L__BB0_9;
$L__BB0_332:
	setp.ne.s32 	%p216, %r1, 0;
	@%p216 bra 	$L__BB0_334;
	mov.u64 	%rd360, $str;
	cvta.global.u64 	%rd361, %rd360;
	{ // callseq 5, 0
	.param .b64 param0;
	st.param.b64 	[param0], %rd361;
	.param .b64 param1;
	st.param.b64 	[param1], 0;
	.param .b32 retval0;
	call.uni (retval0), 
	vprintf, 
	(
	param0, 
	param1
	);
	ld.param.b32 	%r736, [retval0];
	} // callseq 5
	add.u64 	%rd362, %SP, 0;
	add.u64 	%rd363, %SPL, 0;
	st.local.u32 	[%rd363], %r169;
	mov.u64 	%rd364, $str$4;
	cvta.global.u64 	%rd365, %rd364;
	{ // callseq 6, 0
	.param .b64 param0;
	st.param.b64 	[param0], %rd365;
	.param .b64 param1;
	st.param.b64 	[param1], %rd362;
	.param .b32 retval0;
	call.uni (retval0), 
	vprintf, 
	(
	param0, 
	param1
	);
	ld.param.b32 	%r738, [retval0];
	} // callseq 6
	mov.u64 	%rd366, $str$10;
	cvta.global.u64 	%rd367, %rd366;
	{ // callseq 7, 0
	.param .b64 param0;
	st.param.b64 	[param0], %rd367;
	.param .b64 param1;
	st.param.b64 	[param1], 0;
	.param .b32 retval0;
	call.uni (retval0), 
	vprintf, 
	(
	param0, 
	param1
	);
	ld.param.b32 	%r740, [retval0];
	} // callseq 7
	{ // callseq 8, 0
	.param .b64 param0;
	st.param.b64 	[param0], %rd361;
	.param .b64 param1;
	st.param.b64 	[param1], 0;
	.param .b32 retval0;
	call.uni (retval0), 
	vprintf, 
	(
	param0, 
	param1
	);
	ld.param.b32 	%r742, [retval0];
	} // callseq 8
	add.u64 	%rd368, %SP, 8;
	add.u64 	%rd369, %SPL, 8;
	st.local.u32 	[%rd369], %r785;
	mov.u64 	%rd370, $str$11;
	cvta.global.u64 	%rd371, %rd370;
	{ // callseq 9, 0
	.param .b64 param0;
	st.param.b64 	[param0], %rd371;
	.param .b64 param1;
	st.param.b64 	[param1], %rd368;
	.param .b32 retval0;
	call.uni (retval0), 
	vprintf, 
	(
	param0, 
	param1
	);
	ld.param.b32 	%r744, [retval0];
	} // callseq 9
$L__BB0_334:
	bar.sync 	0;
	ret;
$L__BB0_335:
	shl.b32 	%r221, %r755, 1;
	mul.wide.s32 	%rd79, %r221, 4;
	add.s64 	%rd80, %rd7, %rd79;
	ld.global.u32 	%r222, [%rd80];
	ld.global.u32 	%r223, [%rd80+4];
	mad.lo.s32 	%r224, %r222, %r169, %r223;
	mul.wide.s32 	%rd81, %r224, 4;
	add.s64 	%rd82, %rd6, %rd81;
	mov.b32 	%r225, 0;
	st.global.u32 	[%rd82], %r225;
	mul.wide.s32 	%rd83, %r755, 4;
	add.s64 	%rd84, %rd11, %rd83;
	ld.global.u32 	%r226, [%rd84];
	div.s32 	%r227, %r226, %r38;
	add.s64 	%rd85, %rd2, %rd83;
	st.global.u32 	[%rd85], %r227;
	ld.global.u32 	%r228, [%rd80+8];
	ld.global.u32 	%r229, [%rd80+12];
	mad.lo.s32 	%r230, %r228, %r169, %r229;
	mul.wide.s32 	%rd86, %r230, 4;
	add.s64 	%rd87, %rd6, %rd86;
	st.global.u32 	[%rd87], %r225;
	ld.global.u32 	%r231, [%rd84+4];
	div.s32 	%r232, %r231, %r38;
	st.global.u32 	[%rd85+4], %r232;
	ld.global.u32 	%r233, [%rd80+16];
	ld.global.u32 	%r234, [%rd80+20];
	mad.lo.s32 	%r235, %r233, %r169, %r234;
	mul.wide.s32 	%rd88, %r235, 4;
	add.s64 	%rd89, %rd6, %rd88;
	st.global.u32 	[%rd89], %r225;
	ld.global.u32 	%r236, [%rd84+8];
	div.s32 	%r237, %r236, %r38;
	st.global.u32 	[%rd85+8], %r237;
	ld.global.u32 	%r238, [%rd80+24];
	ld.global.u32 	%r239, [%rd80+28];
	mad.lo.s32 	%r240, %r238, %r169, %r239;
	mul.wide.s32 	%rd90, %r240, 4;
	add.s64 	%rd91, %rd6, %rd90;
	st.global.u32 	[%rd91], %r225;
	ld.global.u32 	%r241, [%rd84+12];
	div.s32 	%r242, %r241, %r38;
	st.global.u32 	[%rd85+12], %r242;
	add.s32 	%r755, %r755, 4;
	setp.lt.s32 	%p16, %r755, %r747;
	@%p16 bra 	$L__BB0_335;
	bra.uni 	$L__BB0_24;

}


// ===== COMPILED SASS (sm_100) =====

	.target	sm_100

	.elftype	@"ET_EXEC"


//--------------------- .note.nv.tkinfo           --------------------------
	.section	.note.nv.tkinfo,"",@"SHT_NOTE"
	.sectionflags	@"SHF_NOTE_NV_TKINFO"
	.tkinfo
        /*0018*/ 	.word	0x00000002
        /*0030*/ 	.string	""
        /*0030*/ 	.string	"ptxas"
        /*0030*/ 	.string	"Cuda compilation tools, release 13.0, V13.0.88"
        /*0030*/ 	.string	"Build cuda_13.0.r13.0/compiler.36424714_0"
        /*0030*/ 	.string	"-arch sm_100 -m 64 "



//--------------------- .note.nv.cuinfo           --------------------------
	.section	.note.nv.cuinfo,"",@"SHT_NOTE"
	.sectionflags	@"SHF_NOTE_NV_CUINFO"
        /*0018*/ 	.short	0x0002
        /*001a*/ 	.short	0x0064
        /*001c*/ 	.short	0x0082
	.zero		2


//--------------------- .nv.info                  --------------------------
	.section	.nv.info,"",@"SHT_CUDA_INFO"
	.align	4


	//----- nvinfo : EIATTR_REGCOUNT
	.align		4
        /*0000*/ 	.byte	0x04, 0x2f
        /*0002*/ 	.short	(.L_19 - .L_18)
	.align		4
.L_18:
        /*0004*/ 	.word	index@(_Z24auction_algorithm_kerneliiiiPKiPiS0_S1_S0_S0_S0_S1_S1_)
        /*0008*/ 	.word	0x0000003e


	//----- nvinfo : EIATTR_FRAME_SIZE
	.align		4
.L_19:
        /*000c*/ 	.byte	0x04, 0x11
        /*000e*/ 	.short	(.L_21 - .L_20)
	.align		4
.L_20:
        /*0010*/ 	.word	index@(_Z24auction_algorithm_kerneliiiiPKiPiS0_S1_S0_S0_S0_S1_S1_)
        /*0014*/ 	.word	0x00000010


	//----- nvinfo : EIATTR_MIN_STACK_SIZE
	.align		4
.L_21:
        /*0018*/ 	.byte	0x04, 0x12
        /*001a*/ 	.short	(.L_23 - .L_22)
	.align		4
.L_22:
        /*001c*/ 	.word	index@(_Z24auction_algorithm_kerneliiiiPKiPiS0_S1_S0_S0_S0_S1_S1_)
        /*0020*/ 	.word	0x00000010
.L_23:


//--------------------- .nv.compat                --------------------------
	.section	.nv.compat,"",@"SHT_CUDA_COMPAT_INFO"
	.align	4
        /*0000*/ 	.byte	0x02, 0x09, 0x00, 0x00, 0x02, 0x02, 0x01, 0x00, 0x02, 0x05, 0x05, 0x00, 0x03, 0x07, 0x01, 0x01
        /*0010*/ 	.byte	0x02, 0x03, 0x00, 0x00, 0x02, 0x06, 0x01, 0x00, 0x04, 0x0b, 0x08, 0x00, 0x09, 0x00, 0x00, 0x00
        /*0020*/ 	.byte	0x00, 0x00, 0x00, 0x00


//--------------------- .nv.info._Z24auction_algorithm_kerneliiiiPKiPiS0_S1_S0_S0_S0_S1_S1_ --------------------------
	.section	.nv.info._Z24auction_algorithm_kerneliiiiPKiPiS0_S1_S0_S0_S0_S1_S1_,"",@"SHT_CUDA_INFO"
	.sectionflags	@""
	.align	4


	//----- nvinfo : EIATTR_CUDA_API_VERSION
	.align		4
        /*0000*/ 	.byte	0x04, 0x37
        /*0002*/ 	.short	(.L_25 - .L_24)
.L_24:
        /*0004*/ 	.word	0x00000082


	//----- nvinfo : EIATTR_KPARAM_INFO
	.align		4
.L_25:
        /*0008*/ 	.byte	0x04, 0x17
        /*000a*/ 	.short	(.L_27 - .L_26)
.L_26:
        /*000c*/ 	.word	0x00000000
        /*0010*/ 	.short	0x000c
        /*0012*/ 	.short	0x0050
        /*0014*/ 	.byte	0x00, 0xf5, 0x21, 0x00


	//----- nvinfo : EIATTR_KPARAM_INFO
	.align		4
.L_27:
        /*0018*/ 	.byte	0x04, 0x17
        /*001a*/ 	.short	(.L_29 - .L_28)
.L_28:
        /*001c*/ 	.word	0x00000000
        /*0020*/ 	.short	0x000b
        /*0022*/ 	.short	0x0048
        /*0024*/ 	.byte	0x00, 0xf5, 0x21, 0x00


	//----- nvinfo : EIATTR_KPARAM_INFO
	.align		4
.L_29:
        /*0028*/ 	.byte	0x04, 0x17
        /*002a*/ 	.short	(.L_31 - .L_30)
.L_30:
        /*002c*/ 	.word	0x00000000
        /*0030*/ 	.short	0x000a
        /*0032*/ 	.short	0x0040
        /*0034*/ 	.byte	0x00, 0xf5, 0x21, 0x00


	//----- nvinfo : EIATTR_KPARAM_INFO
	.align		4
.L_31:
        /*0038*/ 	.byte	0x04, 0x17
        /*003a*/ 	.short	(.L_33 - .L_32)
.L_32:
        /*003c*/ 	.word	0x00000000
        /*0040*/ 	.short	0x0009
        /*0042*/ 	.short	0x0038
        /*0044*/ 	.byte	0x00, 0xf5, 0x21, 0x00


	//----- nvinfo : EIATTR_KPARAM_INFO
	.align		4
.L_33:
        /*0048*/ 	.byte	0x04, 0x17
        /*004a*/ 	.short	(.L_35 - .L_34)
.L_34:
        /*004c*/ 	.word	0x00000000
        /*0050*/ 	.short	0x0008
        /*0052*/ 	.short	0x0030
        /*0054*/ 	.byte	0x00, 0xf5, 0x21, 0x00


	//----- nvinfo : EIATTR_KPARAM_INFO
	.align		4
.L_35:
        /*0058*/ 	.byte	0x04, 0x17
        /*005a*/ 	.short	(.L_37 - .L_36)
.L_36:
        /*005c*/ 	.word	0x00000000
        /*0060*/ 	.short	0x0007
        /*0062*/ 	.short	0x0028
        /*0064*/ 	.byte	0x00, 0xf5, 0x21, 0x00


	//----- nvinfo : EIATTR_KPARAM_INFO
	.align		4
.L_37:
        /*0068*/ 	.byte	0x04, 0x17
        /*006a*/ 	.short	(.L_39 - .L_38)
.L_38:
        /*006c*/ 	.word	0x00000000
        /*0070*/ 	.short	0x0006
        /*0072*/ 	.short	0x0020
        /*0074*/ 	.byte	0x00, 0xf5, 0x21, 0x00


	//----- nvinfo : EIATTR_KPARAM_INFO
	.align		4
.L_39:
        /*0078*/ 	.byte	0x04, 0x17
        /*007a*/ 	.short	(.L_41 - .L_40)
.L_40:
        /*007c*/ 	.word	0x00000000
        /*0080*/ 	.short	0x0005
        /*0082*/ 	.short	0x0018
        /*0084*/ 	.byte	0x00, 0xf5, 0x21, 0x00


	//----- nvinfo : EIATTR_KPARAM_INFO
	.align		4
.L_41:
        /*0088*/ 	.byte	0x04, 0x17
        /*008a*/ 	.short	(.L_43 - .L_42)
.L_42:
        /*008c*/ 	.word	0x00000000
        /*0090*/ 	.short	0x0004
        /*0092*/ 	.short	0x0010
        /*0094*/ 	.byte	0x00, 0xf5, 0x21, 0x00


	//----- nvinfo : EIATTR_KPARAM_INFO
	.align		4
.L_43:
        /*0098*/ 	.byte	0x04, 0x17
        /*009a*/ 	.short	(.L_45 - .L_44)
.L_44:
        /*009c*/ 	.word	0x00000000
        /*00a0*/ 	.short	0x0003
        /*00a2*/ 	.short	0x000c
        /*00a4*/ 	.byte	0x00, 0xf0, 0x11, 0x00


	//----- nvinfo : EIATTR_KPARAM_INFO
	.align		4
.L_45:
        /*00a8*/ 	.byte	0x04, 0x17
        /*00aa*/ 	.short	(.L_47 - .L_46)
.L_46:
        /*00ac*/ 	.word	0x00000000
        /*00b0*/ 	.short	0x0002
        /*00b2*/ 	.short	0x0008
        /*00b4*/ 	.byte	0x00, 0xf0, 0x11, 0x00


	//----- nvinfo : EIATTR_KPARAM_INFO
	.align		4
.L_47:
        /*00b8*/ 	.byte	0x04, 0x17
        /*00ba*/ 	.short	(.L_49 - .L_48)
.L_48:
        /*00bc*/ 	.word	0x00000000
        /*00c0*/ 	.short	0x0001
        /*00c2*/ 	.short	0x0004
        /*00c4*/ 	.byte	0x00, 0xf0, 0x11, 0x00


	//----- nvinfo : EIATTR_KPARAM_INFO
	.align		4
.L_49:
        /*00c8*/ 	.byte	0x04, 0x17
        /*00ca*/ 	.short	(.L_51 - .L_50)
.L_50:
        /*00cc*/ 	.word	0x00000000
        /*00d0*/ 	.short	0x0000
        /*00d2*/ 	.short	0x0000
        /*00d4*/ 	.byte	0x00, 0xf0, 0x11, 0x00


	//----- nvinfo : EIATTR_SPARSE_MMA_MASK
	.align		4
.L_51:
        /*00d8*/ 	.byte	0x03, 0x50
        /*00da*/ 	.short	0x0000


	//----- nvinfo : EIATTR_MAXREG_COUNT
	.align		4
        /*00dc*/ 	.byte	0x03, 0x1b
        /*00de*/ 	.short	0x0040


	//----- nvinfo : EIATTR_NUM_BARRIERS
	.align		4
        /*00e0*/ 	.byte	0x02, 0x4c
        /*00e2*/ 	.byte	0x01
	.zero		1


	//----- nvinfo : EIATTR_EXTERNS
	.align		4
        /*00e4*/ 	.byte	0x04, 0x0f
        /*00e6*/ 	.short	(.L_53 - .L_52)


	//   ....[0]....
	.align		4
.L_52:
        /*00e8*/ 	.word	index@(vprintf)


	//----- nvinfo : EIATTR_MERCURY_ISA_VERSION
	.align		4
.L_53:
        /*00ec*/ 	.byte	0x03, 0x5f
        /*00ee*/ 	.short	0x0101


	//----- nvinfo : EIATTR_INT_WARP_WIDE_INSTR_OFFSETS
	.align		4
        /*00f0*/ 	.byte	0x04, 0x31
        /*00f2*/ 	.short	(.L_55 - .L_54)


	//   ....[0]....
.L_54:
        /*00f4*/ 	.word	0x00003ac0


	//   ....[1]....
        /*00f8*/ 	.word	0x00003b60


	//   ....[2]....
        /*00fc*/ 	.word	0x00003be0


	//   ....[3]....
        /*0100*/ 	.word	0x00003c80


	//   ....[4]....
        /*0104*/ 	.word	0x00003ed0


	//   ....[5]....
        /*0108*/ 	.word	0x00003f60


	//   ....[6]....
        /*010c*/ 	.word	0x00004080


	//   ....[7]....
        /*0110*/ 	.word	0x00004110


	//   ....[8]....
        /*0114*/ 	.word	0x00004350


	//   ....[9]....
        /*0118*/ 	.word	0x000043e0


	//   ....[10]....
        /*011c*/ 	.word	0x00004460


	//   ....[11]....
        /*0120*/ 	.word	0x000044f0


	//   ....[12]....
        /*0124*/ 	.word	0x000051b0


	//   ....[13]....
        /*0128*/ 	.word	0x000051c0


	//   ....[14]....
        /*012c*/ 	.word	0x00005300


	//   ....[15]....
        /*0130*/ 	.word	0x00005310


	//   ....[16]....
        /*0134*/ 	.word	0x00005640


	//   ....[17]....
        /*0138*/ 	.word	0x00005650


	//   ....[18]....
        /*013c*/ 	.word	0x000057a0


	//   ....[19]....
        /*0140*/ 	.word	0x000057b0


	//   ....[20]....
        /*0144*/ 	.word	0x00005a20


	//   ....[21]....
        /*0148*/ 	.word	0x00005a30


	//   ....[22]....
        /*014c*/ 	.word	0x00005b80


	//   ....[23]....
        /*0150*/ 	.word	0x00005b90


	//   ....[24]....
        /*0154*/ 	.word	0x000074d0


	//   ....[25]....
        /*0158*/ 	.word	0x00007510


	//   ....[26]....
        /*015c*/ 	.word	0x000075b0


	//   ....[27]....
        /*0160*/ 	.word	0x00007650


	//   ....[28]....
        /*0164*/ 	.word	0x000076f0


	//   ....[29]....
        /*0168*/ 	.word	0x00007790


	//   ....[30]....
        /*016c*/ 	.word	0x00007830


	//   ....[31]....
        /*0170*/ 	.word	0x000078d0


	//   ....[32]....
        /*0174*/ 	.word	0x00007990


	//   ....[33]....
        /*0178*/ 	.word	0x00007b20


	//   ....[34]....
        /*017c*/ 	.word	0x00007b80


	//   ....[35]....
        /*0180*/ 	.word	0x00007c20


	//   ....[36]....
        /*0184*/ 	.word	0x00007cc0


	//   ....[37]....
        /*0188*/ 	.word	0x00007d60


	//   ....[38]....
        /*018c*/ 	.word	0x00007ed0


	//   ....[39]....
        /*0190*/ 	.word	0x00007f30


	//   ....[40]....
        /*0194*/ 	.word	0x00007fd0


	//   ....[41]....
        /*0198*/ 	.word	0x00008120


	//   ....[42]....
        /*019c*/ 	.word	0x00008160


	//----- nvinfo : EIATTR_VRC_CTA_INIT_COUNT
	.align		4
.L_55:
        /*01a0*/ 	.byte	0x02, 0x4a
	.zero		1
	.zero		1


	//----- nvinfo : EIATTR_SYSCALL_OFFSETS
	.align		4
        /*01a4*/ 	.byte	0x04, 0x46
        /*01a6*/ 	.short	(.L_57 - .L_56)


	//   ....[0]....
.L_56:
        /*01a8*/ 	.word	0x00000110


	//   ....[1]....
        /*01ac*/ 	.word	0x000006d0


	//   ....[2]....
        /*01b0*/ 	.word	0x00008260


	//   ....[3]....
        /*01b4*/ 	.word	0x00008310


	//   ....[4]....
        /*01b8*/ 	.word	0x000083a0


	//   ....[5]....
        /*01bc*/ 	.word	0x000084c0


	//   ....[6]....
        /*01c0*/ 	.word	0x00008560


	//   ....[7]....
        /*01c4*/ 	.word	0x000085d0


	//   ....[8]....
        /*01c8*/ 	.word	0x00008640


	//   ....[9]....
        /*01cc*/ 	.word	0x000086d0


	//----- nvinfo : EIATTR_EXIT_INSTR_OFFSETS
	.align		4
.L_57:
        /*01d0*/ 	.byte	0x04, 0x1c
        /*01d2*/ 	.short	(.L_59 - .L_58)


	//   ....[0]....
.L_58:
        /*01d4*/ 	.word	0x00008700


	//----- nvinfo : EIATTR_MAX_THREADS
	.align		4
.L_59:
        /*01d8*/ 	.byte	0x04, 0x05
        /*01da*/ 	.short	(.L_61 - .L_60)
.L_60:
        /*01dc*/ 	.word	0x00000400
        /*01e0*/ 	.word	0x00000001
        /*01e4*/ 	.word	0x00000001


	//----- nvinfo : EIATTR_CRS_STACK_SIZE
	.align		4
.L_61:
        /*01e8*/ 	.byte	0x04, 0x1e
        /*01ea*/ 	.short	(.L_63 - .L_62)
.L_62:
        /*01ec*/ 	.word	0x00000000


	//----- nvinfo : EIATTR_CBANK_PARAM_SIZE
	.align		4
.L_63:
        /*01f0*/ 	.byte	0x03, 0x19
        /*01f2*/ 	.short	0x0058


	//----- nvinfo : EIATTR_PARAM_CBANK
	.align		4
        /*01f4*/ 	.byte	0x04, 0x0a
        /*01f6*/ 	.short	(.L_65 - .L_64)
	.align		4
.L_64:
        /*01f8*/ 	.word	index@(.nv.constant0._Z24auction_algorithm_kerneliiiiPKiPiS0_S1_S0_S0_S0_S1_S1_)
        /*01fc*/ 	.short	0x0380
        /*01fe*/ 	.short	0x0058


	//----- nvinfo : EIATTR_SW_WAR
	.align		4
.L_65:
        /*0200*/ 	.byte	0x04, 0x36
        /*0202*/ 	.short	(.L_67 - .L_66)
.L_66:
        /*0204*/ 	.word	0x00000008
.L_67:


//--------------------- .nv.callgraph             --------------------------
	.section	.nv.callgraph,"",@"SHT_CUDA_CALLGRAPH"
	.align	4
	.sectionentsize	8
	.align		4
        /*0000*/ 	.word	0x00000000
	.align		4
        /*0004*/ 	.word	0xffffffff
	.align		4
        /*0008*/ 	.word	index@(_Z24auction_algorithm_kerneliiiiPKiPiS0_S1_S0_S0_S0_S1_S1_)
	.align		4
        /*000c*/ 	.word	index@(vprintf)
	.align		4
        /*0010*/ 	.word	0x00000000
	.align		4
        /*0014*/ 	.word	0xfffffffe
	.align		4
        /*0018*/ 	.word	0x00000000
	.align		4
        /*001c*/ 	.word	0xfffffffd
	.align		4
        /*0020*/ 	.word	0x00000000
	.align		4
        /*0024*/ 	.word	0xfffffffc


//--------------------- .nv.constant4             --------------------------
	.section	.nv.constant4,"a",@progbits
	.align	8
	.align		8
.nv.constant4:
        /*0000*/ 	.dword	vprintf
	.align		8
        /*0008*/ 	.dword	kflag
	.align		8
        /*0010*/ 	.dword	tans
	.align		8
        /*0018*/ 	.dword	minRise
	.align		8
        /*0020*/ 	.dword	kpoCount
	.align		8
        /*0028*/ 	.dword	knaCount
	.align		8
        /*0030*/ 	.dword	kpushListPo
	.align		8
        /*0038*/ 	.dword	kpushListNa
	.align		8
        /*0040*/ 	.dword	knodesRisePrice
	.align		8
        /*0048*/ 	.dword	justForTest
	.align		8
        /*0050*/ 	.dword	$str
	.align		8
        /*0058*/ 	.dword	$str$4
	.align		8
        /*0060*/ 	.dword	$str$5
	.align		8
        /*0068*/ 	.dword	$str$6
	.align		8
        /*0070*/ 	.dword	$str$7
	.align		8
        /*0078*/ 	.dword	$str$8
	.align		8
        /*0080*/ 	.dword	$str$9
	.align		8
        /*0088*/ 	.dword	$str$10
	.align		8
        /*0090*/ 	.dword	$str$11


//--------------------- .text._Z24auction_algorithm_kerneliiiiPKiPiS0_S1_S0_S0_S0_S1_S1_ --------------------------
	.section	.text._Z24auction_algorithm_kerneliiiiPKiPiS0_S1_S0_S0_S0_S1_S1_,"ax",@progbits
	.align	128
        .global         _Z24auction_algorithm_kerneliiiiPKiPiS0_S1_S0_S0_S0_S1_S1_
        .type           _Z24auction_algorithm_kerneliiiiPKiPiS0_S1_S0_S0_S0_S1_S1_,@function
        .size           _Z24auction_algorithm_kerneliiiiPKiPiS0_S1_S0_S0_S0_S1_S1_,(.L_x_239 - _Z24auction_algorithm_kerneliiiiPKiPiS0_S1_S0_S0_S0_S1_S1_)
        .other          _Z24auction_algorithm_kerneliiiiPKiPiS0_S1_S0_S0_S0_S1_S1_,@"STO_CUDA_ENTRY STV_DEFAULT"
_Z24auction_algorithm_kerneliiiiPKiPiS0_S1_S0_S0_S0_S1_S1_:
.text._Z24auction_algorithm_kerneliiiiPKiPiS0_S1_S0_S0_S0_S1_S1_:
[----:B------:R-:W0:Y:S01]  /*0000*/  LDC R1, c[0x0][0x37c] ;  /* 0x0000df00ff017b82 */ /* 0x000e220000000800 */
[----:B------:R-:W1:Y:S01]  /*0010*/  S2R R37, SR_TID.X ;  /* 0x0000000000257919 */ /* 0x000e620000002100 */
[----:B------:R-:W2:Y:S01]  /*0020*/  LDCU UR4, c[0x0][0x2f8] ;  /* 0x00005f00ff0477ac */ /* 0x000ea20008000800 */
[----:B0-----:R-:W-:Y:S01]  /*0030*/  VIADD R1, R1, 0xfffffff0 ;  /* 0xfffffff001017836 */ /* 0x001fe20000000000 */
[----:B------:R-:W0:Y:S01]  /*0040*/  LDCU UR5, c[0x0][0x2fc] ;  /* 0x00005f80ff0577ac */ /* 0x000e220008000800 */
[----:B------:R-:W3:Y:S03]  /*0050*/  LDCU.64 UR36, c[0x0][0x358] ;  /* 0x00006b00ff2477ac */ /* 0x000ee60008000a00 */
[----:B--2---:R-:W-:-:S05]  /*0060*/  IADD3 R17, P1, PT, R1, UR4, RZ ;  /* 0x0000000401117c10 */ /* 0x004fca000ff3e0ff */
[----:B0-----:R-:W-:Y:S01]  /*0070*/  IMAD.X R16, RZ, RZ, UR5, P1 ;  /* 0x00000005ff107e24 */ /* 0x001fe200088e06ff */
[----:B-1----:R-:W-:-:S13]  /*0080*/  ISETP.NE.AND P0, PT, R37, RZ, PT ;  /* 0x000000ff2500720c */ /* 0x002fda0003f05270 */
[----:B---3--:R-:W-:Y:S05]  /*0090*/  @P0 BRA `(.L_x_0) ;  /* 0x0000000000200947 */ /* 0x008fea0003800000 */
[----:B------:R-:W-:Y:S01]  /*00a0*/  MOV R0, 0x0 ;  /* 0x0000000000007802 */ /* 0x000fe20000000f00 */
[----:B------:R-:W0:Y:S01]  /*00b0*/  LDCU.64 UR4, c[0x4][0x60] ;  /* 0x01000c00ff0477ac */ /* 0x000e220008000a00 */
[----:B------:R-:W-:Y:S02]  /*00c0*/  CS2R R6, SRZ ;  /* 0x0000000000067805 */ /* 0x000fe4000001ff00 */
[----:B------:R1:W2:Y:S01]  /*00d0*/  LDC.64 R2, c[0x4][R0] ;  /* 0x0100000000027b82 */ /* 0x0002a20000000a00 */
[----:B0-----:R-:W-:Y:S02]  /*00e0*/  IMAD.U32 R4, RZ, RZ, UR4 ;  /* 0x00000004ff047e24 */ /* 0x001fe4000f8e00ff */
[----:B-1----:R-:W-:-:S07]  /*00f0*/  IMAD.U32 R5, RZ, RZ, UR5 ;  /* 0x00000005ff057e24 */ /* 0x002fce000f8e00ff */
[----:B------:R-:W-:-:S07]  /*0100*/  LEPC R20, `(.L_x_0) ;  /* 0x000000001014794e */ /* 0x000fce0000000000 */
[----:B--2---:R-:W-:Y:S05]  /*0110*/  CALL.ABS.NOINC R2 ;  /* 0x0000000002007343 */ /* 0x004fea0003c00000 */
.L_x_0:
[----:B------:R-:W-:Y:S05]  /*0120*/  WARPSYNC.ALL ;  /* 0x0000000000007948 */ /* 0x000fea0003800000 */
[----:B------:R-:W0:Y:S01]  /*0130*/  LDC R6, c[0x0][0x388] ;  /* 0x0000e200ff067b82 */ /* 0x000e220000000800 */
[----:B------:R-:W-:Y:S01]  /*0140*/  MOV R28, RZ ;  /* 0x000000ff001c7202 */ /* 0x000fe20000000f00 */
[----:B------:R-:W-:-:S06]  /*0150*/  IMAD.MOV.U32 R38, RZ, RZ, RZ ;  /* 0x000000ffff267224 */ /* 0x000fcc00078e00ff */
[----:B------:R-:W1:Y:S08]  /*0160*/  LDC R9, c[0x0][0x384] ;  /* 0x0000e100ff097b82 */ /* 0x000e700000000800 */
[----:B------:R-:W2:Y:S01]  /*0170*/  LDC R11, c[0x0][0x380] ;  /* 0x0000e000ff0b7b82 */ /* 0x000ea20000000800 */
[----:B0-----:R-:W-:-:S07]  /*0180*/  IABS R5, R6 ;  /* 0x0000000600057213 */ /* 0x001fce0000000000 */
[----:B------:R-:W0:Y:S01]  /*0190*/  LDC.64 R30, c[0x0][0x390] ;  /* 0x0000e400ff1e7b82 */ /* 0x000e220000000a00 */
[----:B------:R-:W3:Y:S01]  /*01a0*/  I2F.RP R0, R5 ;  /* 0x0000000500007306 */ /* 0x000ee20000209400 */
[----:B--2---:R-:W-:-:S07]  /*01b0*/  IABS R8, R11 ;  /* 0x0000000b00087213 */ /* 0x004fce0000000000 */
[----:B---3--:R-:W2:Y:S02]  /*01c0*/  MUFU.RCP R0, R0 ;  /* 0x0000000000007308 */ /* 0x008ea40000001000 */
[----:B--2---:R-:W-:-:S06]  /*01d0*/  VIADD R2, R0, 0xffffffe ;  /* 0x0ffffffe00027836 */ /* 0x004fcc0000000000 */
[----:B------:R2:W3:Y:S02]  /*01e0*/  F2I.FTZ.U32.TRUNC.NTZ R3, R2 ;  /* 0x0000000200037305 */ /* 0x0004e4000021f000 */
[----:B--2---:R-:W-:Y:S02]  /*01f0*/  HFMA2 R2, -RZ, RZ, 0, 0 ;  /* 0x00000000ff027431 */ /* 0x004fe400000001ff */
[----:B---3--:R-:W-:-:S04]  /*0200*/  IMAD.MOV R4, RZ, RZ, -R3 ;  /* 0x000000ffff047224 */ /* 0x008fc800078e0a03 */
[----:B------:R-:W-:Y:S01]  /*0210*/  IMAD R7, R4, R5, RZ ;  /* 0x0000000504077224 */ /* 0x000fe200078e02ff */
[----:B-1----:R-:W-:-:S03]  /*0220*/  IABS R4, R9 ;  /* 0x0000000900047213 */ /* 0x002fc60000000000 */
[----:B------:R-:W-:-:S06]  /*0230*/  IMAD.HI.U32 R3, R3, R7, R2 ;  /* 0x0000000703037227 */ /* 0x000fcc00078e0002 */
[----:B------:R-:W-:-:S04]  /*0240*/  IMAD.HI.U32 R0, R3, R4, RZ ;  /* 0x0000000403007227 */ /* 0x000fc800078e00ff */
[----:B------:R-:W-:-:S04]  /*0250*/  IMAD.HI.U32 R3, R3, R8, RZ ;  /* 0x0000000803037227 */ /* 0x000fc800078e00ff */
[----:B------:R-:W-:Y:S02]  /*0260*/  IMAD.MOV R2, RZ, RZ, -R0 ;  /* 0x000000ffff027224 */ /* 0x000fe400078e0a00 */
[----:B------:R-:W-:Y:S02]  /*0270*/  IMAD.MOV R7, RZ, RZ, -R3 ;  /* 0x000000ffff077224 */ /* 0x000fe400078e0a03 */
[C---:B------:R-:W-:Y:S02]  /*0280*/  IMAD R2, R5.reuse, R2, R4 ;  /* 0x0000000205027224 */ /* 0x040fe400078e0204 */
[C---:B------:R-:W-:Y:S01]  /*0290*/  IMAD R4, R5.reuse, R7, R8 ;  /* 0x0000000705047224 */ /* 0x040fe200078e0208 */
[----:B------:R-:W-:Y:S02]  /*02a0*/  BAR.SYNC.DEFER_BLOCKING 0x0 ;  /* 0x0000000000007b1d */ /* 0x000fe40000010000 */
[C---:B------:R-:W-:Y:S02]  /*02b0*/  ISETP.GT.U32.AND P0, PT, R5.reuse, R2, PT ;  /* 0x000000020500720c */ /* 0x040fe40003f04070 */
[----:B------:R-:W-:-:S11]  /*02c0*/  ISETP.GT.U32.AND P2, PT, R5, R4, PT ;  /* 0x000000040500720c */ /* 0x000fd60003f44070 */
[--C-:B------:R-:W-:Y:S02]  /*02d0*/  @!P0 IMAD.IADD R2, R2, 0x1, -R5.reuse ;  /* 0x0000000102028824 */ /* 0x100fe400078e0a05 */
[----:B------:R-:W-:Y:S01]  /*02e0*/  @!P2 IMAD.IADD R4, R4, 0x1, -R5 ;  /* 0x000000010404a824 */ /* 0x000fe200078e0a05 */
[----:B------:R-:W-:Y:S01]  /*02f0*/  @!P2 IADD3 R3, PT, PT, R3, 0x1, RZ ;  /* 0x000000010303a810 */ /* 0x000fe20007ffe0ff */
[----:B------:R-:W-:Y:S01]  /*0300*/  @!P0 VIADD R0, R0, 0x1 ;  /* 0x0000000100008836 */ /* 0x000fe20000000000 */
[-C--:B------:R-:W-:Y:S02]  /*0310*/  ISETP.GE.U32.AND P3, PT, R2, R5.reuse, PT ;  /* 0x000000050200720c */ /* 0x080fe40003f66070 */
[----:B------:R-:W-:Y:S02]  /*0320*/  ISETP.GE.U32.AND P4, PT, R4, R5, PT ;  /* 0x000000050400720c */ /* 0x000fe40003f86070 */
[-C--:B------:R-:W-:Y:S02]  /*0330*/  LOP3.LUT R2, R9, R6.reuse, RZ, 0x3c, !PT ;  /* 0x0000000609027212 */ /* 0x080fe400078e3cff */
[----:B------:R-:W-:-:S02]  /*0340*/  LOP3.LUT R4, R11, R6, RZ, 0x3c, !PT ;  /* 0x000000060b047212 */ /* 0x000fc400078e3cff */
[----:B------:R-:W-:Y:S02]  /*0350*/  ISETP.GE.AND P1, PT, R2, RZ, PT ;  /* 0x000000ff0200720c */ /* 0x000fe40003f26270 */
[----:B------:R-:W-:Y:S02]  /*0360*/  ISETP.GE.AND P0, PT, R4, RZ, PT ;  /* 0x000000ff0400720c */ /* 0x000fe40003f06270 */
[----:B------:R-:W-:Y:S01]  /*0370*/  ISETP.NE.AND P2, PT, R6, RZ, PT ;  /* 0x000000ff0600720c */ /* 0x000fe20003f45270 */
[----:B------:R-:W-:Y:S02]  /*0380*/  @P3 VIADD R0, R0, 0x1 ;  /* 0x0000000100003836 */ /* 0x000fe40000000000 */
[----:B------:R-:W-:-:S04]  /*0390*/  @P4 VIADD R3, R3, 0x1 ;  /* 0x0000000103034836 */ /* 0x000fc80000000000 */
[----:B------:R-:W-:Y:S01]  /*03a0*/  IMAD.MOV.U32 R2, RZ, RZ, R3 ;  /* 0x000000ffff027224 */ /* 0x000fe200078e0003 */
[----:B------:R-:W-:Y:S01]  /*03b0*/  LOP3.LUT R3, RZ, R6, RZ, 0x33, !PT ;  /* 0x00000006ff037212 */ /* 0x000fe200078e33ff */
[----:B------:R-:W-:Y:S02]  /*03c0*/  @!P1 IMAD.MOV R0, RZ, RZ, -R0 ;  /* 0x000000ffff009224 */ /* 0x000fe400078e0a00 */
[----:B------:R-:W-:-:S03]  /*03d0*/  @!P0 IMAD.MOV R2, RZ, RZ, -R2 ;  /* 0x000000ffff028224 */ /* 0x000fc600078e0a02 */
[C---:B------:R-:W-:Y:S02]  /*03e0*/  SEL R4, R3.reuse, R0, !P2 ;  /* 0x0000000003047207 */ /* 0x040fe40005000000 */
[----:B------:R-:W-:Y:S02]  /*03f0*/  SEL R10, R3, R2, !P2 ;  /* 0x00000002030a7207 */ /* 0x000fe40005000000 */
[C---:B------:R-:W-:Y:S01]  /*0400*/  IADD3 R0, PT, PT, -R4.reuse, RZ, RZ ;  /* 0x000000ff04007210 */ /* 0x040fe20007ffe1ff */
[----:B------:R-:W-:Y:S02]  /*0410*/  IMAD R3, R4, R37, RZ ;  /* 0x0000002504037224 */ /* 0x000fe400078e02ff */
[----:B------:R-:W-:Y:S02]  /*0420*/  IMAD.MOV R2, RZ, RZ, -R10 ;  /* 0x000000ffff027224 */ /* 0x000fe400078e0a0a */
[C---:B------:R-:W-:Y:S01]  /*0430*/  IMAD R8, R6.reuse, R0, R9 ;  /* 0x0000000006087224 */ /* 0x040fe200078e0209 */
[----:B------:R-:W-:Y:S01]  /*0440*/  LOP3.LUT R32, RZ, R3, RZ, 0x33, !PT ;  /* 0x00000003ff207212 */ /* 0x000fe200078e33ff */
[----:B------:R-:W-:-:S02]  /*0450*/  IMAD R2, R6, R2, R11 ;  /* 0x0000000206027224 */ /* 0x000fc400078e020b */
[-C--:B------:R-:W-:Y:S01]  /*0460*/  IMAD R0, R10, R37.reuse, RZ ;  /* 0x000000250a007224 */ /* 0x080fe200078e02ff */
[C---:B------:R-:W-:Y:S02]  /*0470*/  ISETP.GE.AND P0, PT, R37.reuse, R8, PT ;  /* 0x000000082500720c */ /* 0x040fe40003f06270 */
[----:B------:R-:W-:Y:S02]  /*0480*/  ISETP.GE.AND P1, PT, R37, R2, PT ;  /* 0x000000022500720c */ /* 0x000fe40003f26270 */
[----:B------:R-:W-:Y:S02]  /*0490*/  VIMNMX R5, PT, PT, R8, R37, PT ;  /* 0x0000002508057248 */ /* 0x000fe40003fe0100 */
[----:B------:R-:W-:-:S07]  /*04a0*/  LOP3.LUT R29, RZ, R0, RZ, 0x33, !PT ;  /* 0x00000000ff1d7212 */ /* 0x000fce00078e33ff */
[-CC-:B------:R-:W-:Y:S02]  /*04b0*/  @!P0 IMAD R35, R4, R37.reuse, R37.reuse ;  /* 0x0000002504238224 */ /* 0x180fe400078e0225 */
[----:B------:R-:W-:-:S03]  /*04c0*/  @!P1 IMAD R36, R10, R37, R37 ;  /* 0x000000250a249224 */ /* 0x000fc600078e0225 */
[C---:B------:R-:W-:Y:S01]  /*04d0*/  @!P0 IADD3 R34, PT, PT, R4.reuse, 0x1, R35 ;  /* 0x0000000104228810 */ /* 0x040fe20007ffe023 */
[-C--:B------:R-:W-:Y:S01]  /*04e0*/  @P0 IMAD R35, R4, R37.reuse, R8 ;  /* 0x0000002504230224 */ /* 0x080fe200078e0208 */
[C---:B------:R-:W-:Y:S01]  /*04f0*/  @!P1 IADD3 R33, PT, PT, R10.reuse, 0x1, R36 ;  /* 0x000000010a219810 */ /* 0x040fe20007ffe024 */
[-C--:B------:R-:W-:Y:S01]  /*0500*/  @P1 IMAD R36, R10, R37.reuse, R2 ;  /* 0x000000250a241224 */ /* 0x080fe200078e0202 */
[----:B------:R-:W-:Y:S01]  /*0510*/  VIMNMX R2, PT, PT, R2, R37, PT ;  /* 0x0000002502027248 */ /* 0x000fe20003fe0100 */
[----:B------:R-:W-:Y:S02]  /*0520*/  @P0 IMAD.IADD R34, R4, 0x1, R35 ;  /* 0x0000000104220824 */ /* 0x000fe400078e0223 */
[----:B------:R-:W-:Y:S02]  /*0530*/  @P1 IMAD.IADD R33, R10, 0x1, R36 ;  /* 0x000000010a211824 */ /* 0x000fe400078e0224 */
[----:B------:R-:W-:Y:S01]  /*0540*/  IMAD.SHL.U32 R7, R35, 0x2, RZ ;  /* 0x0000000223077824 */ /* 0x000fe200078e00ff */
[----:B------:R-:W-:-:S02]  /*0550*/  IADD3 R3, PT, PT, R34, -R3, -R5 ;  /* 0x8000000322037210 */ /* 0x000fc40007ffe805 */
[----:B------:R-:W-:Y:S01]  /*0560*/  IADD3 R0, PT, PT, R33, -R0, -R2 ;  /* 0x8000000021007210 */ /* 0x000fe20007ffe802 */
[----:B0-----:R-:W-:Y:S01]  /*0570*/  IMAD.WIDE R30, R7, 0x4, R30 ;  /* 0x00000004071e7825 */ /* 0x001fe200078e021e */
[----:B------:R-:W-:Y:S02]  /*0580*/  IADD3 R29, PT, PT, -R2, R33, R29 ;  /* 0x00000021021d7210 */ /* 0x000fe40007ffe11d */
[----:B------:R-:W-:Y:S01]  /*0590*/  IADD3 R32, PT, PT, -R5, R34, R32 ;  /* 0x0000002205207210 */ /* 0x000fe20007ffe120 */
[----:B------:R-:W-:Y:S01]  /*05a0*/  IMAD.MOV.U32 R2, RZ, RZ, 0x9 ;  /* 0x00000009ff027424 */ /* 0x000fe200078e00ff */
[C---:B------:R-:W-:Y:S02]  /*05b0*/  LOP3.LUT R27, R3.reuse, 0x7, RZ, 0xc0, !PT ;  /* 0x00000007031b7812 */ /* 0x040fe400078ec0ff */
[C---:B------:R-:W-:Y:S02]  /*05c0*/  LOP3.LUT R26, R3.reuse, 0x3, RZ, 0xc0, !PT ;  /* 0x00000003031a7812 */ /* 0x040fe400078ec0ff */
[----:B------:R-:W-:-:S02]  /*05d0*/  LOP3.LUT R25, R3, 0x1, RZ, 0xc0, !PT ;  /* 0x0000000103197812 */ /* 0x000fc400078ec0ff */
[----:B------:R-:W-:Y:S02]  /*05e0*/  LOP3.LUT R24, R3, 0xfffffff8, RZ, 0xc0, !PT ;  /* 0xfffffff803187812 */ /* 0x000fe400078ec0ff */
[C---:B------:R-:W-:Y:S02]  /*05f0*/  LOP3.LUT R23, R0.reuse, 0xf, RZ, 0xc0, !PT ;  /* 0x0000000f00177812 */ /* 0x040fe400078ec0ff */
[C---:B------:R-:W-:Y:S02]  /*0600*/  LOP3.LUT R22, R0.reuse, 0x7, RZ, 0xc0, !PT ;  /* 0x0000000700167812 */ /* 0x040fe400078ec0ff */
[C---:B------:R-:W-:Y:S02]  /*0610*/  LOP3.LUT R19, R0.reuse, 0x3, RZ, 0xc0, !PT ;  /* 0x0000000300137812 */ /* 0x040fe400078ec0ff */
[----:B------:R-:W-:-:S07]  /*0620*/  LOP3.LUT R18, R0, 0xfffffff0, RZ, 0xc0, !PT ;  /* 0xfffffff000127812 */ /* 0x000fce00078ec0ff */
.L_x_232:
[----:B------:R-:W-:Y:S01]  /*0630*/  ISETP.NE.AND P0, PT, R37, RZ, PT ;  /* 0x000000ff2500720c */ /* 0x000fe20003f05270 */
[----:B------:R-:W-:-:S12]  /*0640*/  BSSY.RECONVERGENT B6, `(.L_x_1) ;  /* 0x000000a000067945 */ /* 0x000fd80003800200 */
[----:B012345:R-:W-:Y:S05]  /*0650*/  @P0 BRA `(.L_x_2) ;  /* 0x0000000000200947 */ /* 0x03ffea0003800000 */
        /* <DEDUP_REMOVED lines=8> */
.L_x_2:
[----:B------:R-:W-:Y:S05]  /*06e0*/  BSYNC.RECONVERGENT B6 ;  /* 0x0000000000067941 */ /* 0x000fea0003800200 */
.L_x_1:
[----:B------:R-:W-:Y:S01]  /*06f0*/  ISETP.GE.AND P0, PT, R36, R33, PT ;  /* 0x000000212400720c */ /* 0x000fe20003f06270 */
[----:B------:R-:W-:-:S12]  /*0700*/  BSSY.RECONVERGENT B0, `(.L_x_3) ;  /* 0x0000029000007945 */ /* 0x000fd80003800200 */
[----:B------:R-:W-:Y:S05]  /*0710*/  @P0 BRA `(.L_x_4) ;  /* 0x00000000009c0947 */ /* 0x000fea0003800000 */
[----:B------:R-:W-:Y:S01]  /*0720*/  ISETP.NE.AND P0, PT, R19, RZ, PT ;  /* 0x000000ff1300720c */ /* 0x000fe20003f05270 */
[----:B------:R-:W-:Y:S01]  /*0730*/  BSSY.RECONVERGENT B1, `(.L_x_5) ;  /* 0x0000014000017945 */ /* 0x000fe20003800200 */
[----:B------:R-:W-:-:S11]  /*0740*/  IMAD.MOV.U32 R3, RZ, RZ, R36 ;  /* 0x000000ffff037224 */ /* 0x000fd600078e0024 */
[----:B------:R-:W-:Y:S05]  /*0750*/  @!P0 BRA `(.L_x_6) ;  /* 0x0000000000448947 */ /* 0x000fea0003800000 */
[----:B------:R-:W0:Y:S02]  /*0760*/  LDC.64 R4, c[0x0][0x3b0] ;  /* 0x0000ec00ff047b82 */ /* 0x000e240000000a00 */
[----:B0-----:R-:W-:-:S06]  /*0770*/  IMAD.WIDE R6, R36, 0x4, R4 ;  /* 0x0000000424067825 */ /* 0x001fcc00078e0204 */
[----:B------:R-:W0:Y:S01]  /*0780*/  LDC.64 R4, c[0x0][0x3a8] ;  /* 0x0000ea00ff047b82 */ /* 0x000e220000000a00 */
[----:B------:R-:W2:Y:S01]  /*0790*/  LDG.E R9, desc[UR36][R6.64] ;  /* 0x0000002406097981 */ /* 0x000ea2000c1e1900 */
[----:B------:R-:W-:Y:S01]  /*07a0*/  ISETP.NE.AND P0, PT, R19, 0x1, PT ;  /* 0x000000011300780c */ /* 0x000fe20003f05270 */
[C---:B------:R-:W-:Y:S02]  /*07b0*/  VIADD R3, R36.reuse, 0x1 ;  /* 0x0000000124037836 */ /* 0x040fe40000000000 */
[----:B0-----:R-:W-:-:S05]  /*07c0*/  IMAD.WIDE R4, R36, 0x4, R4 ;  /* 0x0000000424047825 */ /* 0x001fca00078e0204 */
[----:B--2---:R0:W-:Y:S05]  /*07d0*/  STG.E desc[UR36][R4.64], R9 ;  /* 0x0000000904007986 */ /* 0x0041ea000c101924 */
[----:B------:R-:W-:Y:S05]  /*07e0*/  @!P0 BRA `(.L_x_6) ;  /* 0x0000000000208947 */ /* 0x000fea0003800000 */
[----:B0-----:R-:W2:Y:S01]  /*07f0*/  LDG.E R9, desc[UR36][R6.64+0x4] ;  /* 0x0000042406097981 */ /* 0x001ea2000c1e1900 */
[----:B------:R-:W-:Y:S02]  /*0800*/  ISETP.NE.AND P0, PT, R19, 0x2, PT ;  /* 0x000000021300780c */ /* 0x000fe40003f05270 */
[----:B------:R-:W-:Y:S01]  /*0810*/  IADD3 R3, PT, PT, R36, 0x2, RZ ;  /* 0x0000000224037810 */ /* 0x000fe20007ffe0ff */
[----:B--2---:R1:W-:Y:S10]  /*0820*/  STG.E desc[UR36][R4.64+0x4], R9 ;  /* 0x0000040904007986 */ /* 0x0043f4000c101924 */
[----:B------:R-:W-:Y:S05]  /*0830*/  @!P0 BRA `(.L_x_6) ;  /* 0x00000000000c8947 */ /* 0x000fea0003800000 */
[----:B------:R-:W2:Y:S01]  /*0840*/  LDG.E R7, desc[UR36][R6.64+0x8] ;  /* 0x0000082406077981 */ /* 0x000ea2000c1e1900 */
[----:B------:R-:W-:-:S03]  /*0850*/  VIADD R3, R36, 0x3 ;  /* 0x0000000324037836 */ /* 0x000fc60000000000 */
[----:B--2---:R2:W-:Y:S04]  /*0860*/  STG.E desc[UR36][R4.64+0x8], R7 ;  /* 0x0000080704007986 */ /* 0x0045e8000c101924 */
.L_x_6:
[----:B------:R-:W-:Y:S05]  /*0870*/  BSYNC.RECONVERGENT B1 ;  /* 0x0000000000017941 */ /* 0x000fea0003800200 */
.L_x_5:
[----:B------:R-:W-:-:S13]  /*0880*/  ISETP.GE.U32.AND P0, PT, R29, 0x3, PT ;  /* 0x000000031d00780c */ /* 0x000fda0003f06070 */
[----:B------:R-:W-:Y:S05]  /*0890*/  @!P0 BRA `(.L_x_4) ;  /* 0x00000000003c8947 */ /* 0x000fea0003800000 */
.L_x_7:
[----:B012---:R-:W0:Y:S08]  /*08a0*/  LDC.64 R4, c[0x0][0x3b0] ;  /* 0x0000ec00ff047b82 */ /* 0x007e300000000a00 */
[----:B---3--:R-:W1:Y:S01]  /*08b0*/  LDC.64 R6, c[0x0][0x3a8] ;  /* 0x0000ea00ff067b82 */ /* 0x008e620000000a00 */
[----:B0-----:R-:W-:-:S05]  /*08c0*/  IMAD.WIDE R4, R3, 0x4, R4 ;  /* 0x0000000403047825 */ /* 0x001fca00078e0204 */
[----:B------:R-:W2:Y:S01]  /*08d0*/  LDG.E R9, desc[UR36][R4.64] ;  /* 0x0000002404097981 */ /* 0x000ea2000c1e1900 */
[----:B-1----:R-:W-:-:S05]  /*08e0*/  IMAD.WIDE R6, R3, 0x4, R6 ;  /* 0x0000000403067825 */ /* 0x002fca00078e0206 */
[----:B--2---:R3:W-:Y:S04]  /*08f0*/  STG.E desc[UR36][R6.64], R9 ;  /* 0x0000000906007986 */ /* 0x0047e8000c101924 */
[----:B------:R-:W2:Y:S04]  /*0900*/  LDG.E R11, desc[UR36][R4.64+0x4] ;  /* 0x00000424040b7981 */ /* 0x000ea8000c1e1900 */
[----:B--2---:R3:W-:Y:S04]  /*0910*/  STG.E desc[UR36][R6.64+0x4], R11 ;  /* 0x0000040b06007986 */ /* 0x0047e8000c101924 */
[----:B------:R-:W2:Y:S04]  /*0920*/  LDG.E R13, desc[UR36][R4.64+0x8] ;  /* 0x00000824040d7981 */ /* 0x000ea8000c1e1900 */
[----:B--2---:R3:W-:Y:S04]  /*0930*/  STG.E desc[UR36][R6.64+0x8], R13 ;  /* 0x0000080d06007986 */ /* 0x0047e8000c101924 */
[----:B------:R-:W2:Y:S01]  /*0940*/  LDG.E R15, desc[UR36][R4.64+0xc] ;  /* 0x00000c24040f7981 */ /* 0x000ea2000c1e1900 */
[----:B------:R-:W-:-:S05]  /*0950*/  VIADD R3, R3, 0x4 ;  /* 0x0000000403037836 */ /* 0x000fca0000000000 */
[----:B------:R-:W-:Y:S01]  /*0960*/  ISETP.GE.AND P0, PT, R3, R33, PT ;  /* 0x000000210300720c */ /* 0x000fe20003f06270 */
[----:B--2---:R3:W-:-:S12]  /*0970*/  STG.E desc[UR36][R6.64+0xc], R15 ;  /* 0x00000c0f06007986 */ /* 0x0047d8000c101924 */
[----:B------:R-:W-:Y:S05]  /*0980*/  @!P0 BRA `(.L_x_7) ;  /* 0xfffffffc00c48947 */ /* 0x000fea000383ffff */
.L_x_4:
[----:B------:R-:W-:Y:S05]  /*0990*/  BSYNC.RECONVERGENT B0 ;  /* 0x0000000000007941 */ /* 0x000fea0003800200 */
.L_x_3:
[----:B------:R-:W4:Y:S01]  /*09a0*/  LDC.64 R48, c[0x0][0x398] ;  /* 0x0000e600ff307b82 */ /* 0x000f220000000a00 */
[C---:B------:R-:W-:Y:S01]  /*09b0*/  ISETP.GE.AND P0, PT, R35.reuse, R34, PT ;  /* 0x000000222300720c */ /* 0x040fe20003f06270 */
[----:B------:R-:W-:Y:S01]  /*09c0*/  BSSY.RECONVERGENT B0, `(.L_x_8) ;  /* 0x00000ce000007945 */ /* 0x000fe20003800200 */
[----:B----4-:R-:W-:-:S11]  /*09d0*/  IMAD.WIDE R48, R35, 0x4, R48 ;  /* 0x0000000423307825 */ /* 0x010fd600078e0230 */
[----:B------:R-:W-:Y:S05]  /*09e0*/  @P0 BRA `(.L_x_9) ;  /* 0x0000000c002c0947 */ /* 0x000fea0003800000 */
[----:B------:R-:W-:Y:S01]  /*09f0*/  ISETP.NE.AND P0, PT, R26, RZ, PT ;  /* 0x000000ff1a00720c */ /* 0x000fe20003f05270 */
[----:B012---:R-:W-:Y:S01]  /*0a00*/  IMAD.MOV.U32 R5, RZ, RZ, 0x1 ;  /* 0x00000001ff057424 */ /* 0x007fe200078e00ff */
[----:B------:R-:W-:Y:S01]  /*0a10*/  BSSY.RECONVERGENT B1, `(.L_x_10) ;  /* 0x0000055000017945 */ /* 0x000fe20003800200 */
[----:B------:R-:W-:-:S03]  /*0a20*/  IMAD.MOV.U32 R3, RZ, RZ, R35 ;  /* 0x000000ffff037224 */ /* 0x000fc600078e0023 */
[----:B------:R-:W-:-:S07]  /*0a30*/  SHF.L.U32 R0, R5, R2, RZ ;  /* 0x0000000205007219 */ /* 0x000fce00000006ff */
[----:B------:R-:W-:Y:S05]  /*0a40*/  @!P0 BRA `(.L_x_11) ;  /* 0x0000000400448947 */ /* 0x000fea0003800000 */
[----:B------:R-:W2:Y:S01]  /*0a50*/  LDG.E R3, desc[UR36][R30.64] ;  /* 0x000000241e037981 */ /* 0x000ea2000c1e1900 */
[----:B------:R-:W2:Y:S03]  /*0a60*/  LDC R10, c[0x0][0x380] ;  /* 0x0000e000ff0a7b82 */ /* 0x000ea60000000800 */
[----:B------:R-:W2:Y:S05]  /*0a70*/  LDG.E R8, desc[UR36][R30.64+0x4] ;  /* 0x000004241e087981 */ /* 0x000eaa000c1e1900 */
[----:B------:R-:W0:Y:S08]  /*0a80*/  LDC.64 R4, c[0x0][0x3d0] ;  /* 0x0000f400ff047b82 */ /* 0x000e300000000a00 */
[----:B---3--:R-:W1:Y:S02]  /*0a90*/  LDC.64 R6, c[0x0][0x3a0] ;  /* 0x0000e800ff067b82 */ /* 0x008e640000000a00 */
[----:B-1----:R-:W-:Y:S01]  /*0aa0*/  IMAD.WIDE R6, R35, 0x4, R6 ;  /* 0x0000000423067825 */ /* 0x002fe200078e0206 */
[----:B------:R-:W-:-:S04]  /*0ab0*/  IABS R11, R0 ;  /* 0x00000000000b7213 */ /* 0x000fc80000000000 */
[----:B------:R-:W1:Y:S01]  /*0ac0*/  I2F.RP R14, R11 ;  /* 0x0000000b000e7306 */ /* 0x000e620000209400 */
[----:B--2---:R-:W-:-:S04]  /*0ad0*/  IMAD R3, R3, R10, R8 ;  /* 0x0000000a03037224 */ /* 0x004fc800078e0208 */
[----:B0-----:R-:W-:-:S05]  /*0ae0*/  IMAD.WIDE R12, R3, 0x4, R4 ;  /* 0x00000004030c7825 */ /* 0x001fca00078e0204 */
[----:B------:R0:W-:Y:S04]  /*0af0*/  STG.E desc[UR36][R12.64], RZ ;  /* 0x000000ff0c007986 */ /* 0x0001e8000c101924 */
[----:B------:R-:W2:Y:S01]  /*0b00*/  LDG.E R3, desc[UR36][R6.64] ;  /* 0x0000002406037981 */ /* 0x000ea2000c1e1900 */
[----:B-1----:R-:W1:Y:S01]  /*0b10*/  MUFU.RCP R14, R14 ;  /* 0x0000000e000e7308 */ /* 0x002e620000001000 */
[----:B------:R-:W-:-:S05]  /*0b20*/  IABS R15, R0 ;  /* 0x00000000000f7213 */ /* 0x000fca0000000000 */
[----:B0-----:R-:W-:Y:S02]  /*0b30*/  IMAD.MOV R12, RZ, RZ, -R15 ;  /* 0x000000ffff0c7224 */ /* 0x001fe400078e0a0f */
[----:B-1----:R-:W-:-:S04]  /*0b40*/  VIADD R8, R14, 0xffffffe ;  /* 0x0ffffffe0e087836 */ /* 0x002fc80000000000 */
[----:B------:R0:W1:Y:S02]  /*0b50*/  F2I.FTZ.U32.TRUNC.NTZ R9, R8 ;  /* 0x0000000800097305 */ /* 0x000064000021f000 */
[----:B0-----:R-:W-:Y:S01]  /*0b60*/  IMAD.MOV.U32 R8, RZ, RZ, RZ ;  /* 0x000000ffff087224 */ /* 0x001fe200078e00ff */
[----:B-1----:R-:W-:-:S05]  /*0b70*/  IADD3 R20, PT, PT, RZ, -R9, RZ ;  /* 0x80000009ff147210 */ /* 0x002fca0007ffe0ff */
[----:B------:R-:W-:-:S04]  /*0b80*/  IMAD R13, R20, R11, RZ ;  /* 0x0000000b140d7224 */ /* 0x000fc800078e02ff */
[----:B------:R-:W-:Y:S01]  /*0b90*/  IMAD.HI.U32 R13, R9, R13, R8 ;  /* 0x0000000d090d7227 */ /* 0x000fe200078e0008 */
[----:B--2---:R-:W-:Y:S02]  /*0ba0*/  IABS R14, R3 ;  /* 0x00000003000e7213 */ /* 0x004fe40000000000 */
[----:B------:R-:W-:-:S03]  /*0bb0*/  LOP3.LUT R3, R3, R0, RZ, 0x3c, !PT ;  /* 0x0000000003037212 */ /* 0x000fc600078e3cff */
[----:B------:R-:W-:Y:S01]  /*0bc0*/  IMAD.HI.U32 R9, R13, R14, RZ ;  /* 0x0000000e0d097227 */ /* 0x000fe200078e00ff */
[----:B------:R-:W-:-:S03]  /*0bd0*/  ISETP.GE.AND P2, PT, R3, RZ, PT ;  /* 0x000000ff0300720c */ /* 0x000fc60003f46270 */
[----:B------:R-:W-:Y:S01]  /*0be0*/  IMAD R8, R9, R12, R14 ;  /* 0x0000000c09087224 */ /* 0x000fe200078e020e */
[----:B------:R-:W-:Y:S01]  /*0bf0*/  LOP3.LUT R14, RZ, R0, RZ, 0x33, !PT ;  /* 0x00000000ff0e7212 */ /* 0x000fe200078e33ff */
[----:B------:R-:W-:-:S03]  /*0c00*/  VIADD R3, R35, 0x1 ;  /* 0x0000000123037836 */ /* 0x000fc60000000000 */
[----:B------:R-:W-:-:S13]  /*0c10*/  ISETP.GT.U32.AND P1, PT, R11, R8, PT ;  /* 0x000000080b00720c */ /* 0x000fda0003f24070 */
[----:B------:R-:W-:Y:S02]  /*0c20*/  @!P1 IMAD.IADD R8, R8, 0x1, -R11 ;  /* 0x0000000108089824 */ /* 0x000fe400078e0a0b */
[----:B------:R-:W-:Y:S01]  /*0c30*/  @!P1 VIADD R9, R9, 0x1 ;  /* 0x0000000109099836 */ /* 0x000fe20000000000 */
[----:B------:R-:W-:Y:S02]  /*0c40*/  ISETP.NE.AND P1, PT, R26, 0x1, PT ;  /* 0x000000011a00780c */ /* 0x000fe40003f25270 */
[----:B------:R-:W-:-:S13]  /*0c50*/  ISETP.GE.U32.AND P0, PT, R8, R11, PT ;  /* 0x0000000b0800720c */ /* 0x000fda0003f06070 */
[----:B------:R-:W-:Y:S01]  /*0c60*/  @P0 VIADD R9, R9, 0x1 ;  /* 0x0000000109090836 */ /* 0x000fe20000000000 */
[----:B------:R-:W-:-:S04]  /*0c70*/  ISETP.NE.AND P0, PT, R0, RZ, PT ;  /* 0x000000ff0000720c */ /* 0x000fc80003f05270 */
[----:B------:R-:W-:-:S04]  /*0c80*/  @!P2 IADD3 R9, PT, PT, -R9, RZ, RZ ;  /* 0x000000ff0909a210 */ /* 0x000fc80007ffe1ff */
[----:B------:R-:W-:-:S05]  /*0c90*/  SEL R9, R14, R9, !P0 ;  /* 0x000000090e097207 */ /* 0x000fca0004000000 */
[----:B------:R0:W-:Y:S01]  /*0ca0*/  STG.E desc[UR36][R48.64], R9 ;  /* 0x0000000930007986 */ /* 0x0001e2000c101924 */
[----:B------:R-:W-:Y:S05]  /*0cb0*/  @!P1 BRA `(.L_x_11) ;  /* 0x0000000000a89947 */ /* 0x000fea0003800000 */
[----:B------:R-:W2:Y:S04]  /*0cc0*/  LDG.E R3, desc[UR36][R30.64+0x8] ;  /* 0x000008241e037981 */ /* 0x000ea8000c1e1900 */
[----:B------:R-:W2:Y:S02]  /*0cd0*/  LDG.E R8, desc[UR36][R30.64+0xc] ;  /* 0x00000c241e087981 */ /* 0x000ea4000c1e1900 */
[----:B--2---:R-:W-:-:S04]  /*0ce0*/  IMAD R3, R3, R10, R8 ;  /* 0x0000000a03037224 */ /* 0x004fc800078e0208 */
[----:B0-----:R-:W-:-:S05]  /*0cf0*/  IMAD.WIDE R8, R3, 0x4, R4 ;  /* 0x0000000403087825 */ /* 0x001fca00078e0204 */
[----:B------:R1:W-:Y:S04]  /*0d00*/  STG.E desc[UR36][R8.64], RZ ;  /* 0x000000ff08007986 */ /* 0x0003e8000c101924 */
[----:B------:R-:W2:Y:S02]  /*0d10*/  LDG.E R3, desc[UR36][R6.64+0x4] ;  /* 0x0000042406037981 */ /* 0x000ea4000c1e1900 */
[----:B--2---:R-:W-:Y:S02]  /*0d20*/  IABS R20, R3 ;  /* 0x0000000300147213 */ /* 0x004fe40000000000 */
[----:B------:R-:W-:-:S03]  /*0d30*/  LOP3.LUT R3, R3, R0, RZ, 0x3c, !PT ;  /* 0x0000000003037212 */ /* 0x000fc600078e3cff */
[----:B------:R-:W-:Y:S01]  /*0d40*/  IMAD.HI.U32 R15, R13, R20, RZ ;  /* 0x000000140d0f7227 */ /* 0x000fe200078e00ff */
[----:B------:R-:W-:Y:S02]  /*0d50*/  ISETP.GE.AND P3, PT, R3, RZ, PT ;  /* 0x000000ff0300720c */ /* 0x000fe40003f66270 */
[----:B------:R-:W-:Y:S01]  /*0d60*/  IADD3 R3, PT, PT, R35, 0x2, RZ ;  /* 0x0000000223037810 */ /* 0x000fe20007ffe0ff */
[----:B------:R-:W-:-:S05]  /*0d70*/  IMAD R20, R15, R12, R20 ;  /* 0x0000000c0f147224 */ /* 0x000fca00078e0214 */
[----:B------:R-:W-:-:S13]  /*0d80*/  ISETP.GT.U32.AND P2, PT, R11, R20, PT ;  /* 0x000000140b00720c */ /* 0x000fda0003f44070 */
[----:B------:R-:W-:Y:S02]  /*0d90*/  @!P2 IMAD.IADD R20, R20, 0x1, -R11 ;  /* 0x000000011414a824 */ /* 0x000fe400078e0a0b */
[----:B------:R-:W-:-:S03]  /*0da0*/  @!P2 VIADD R15, R15, 0x1 ;  /* 0x000000010f0fa836 */ /* 0x000fc60000000000 */
[----:B------:R-:W-:-:S13]  /*0db0*/  ISETP.GE.U32.AND P1, PT, R20, R11, PT ;  /* 0x0000000b1400720c */ /* 0x000fda0003f26070 */
[----:B------:R-:W-:Y:S01]  /*0dc0*/  @P1 VIADD R15, R15, 0x1 ;  /* 0x000000010f0f1836 */ /* 0x000fe20000000000 */
[----:B------:R-:W-:-:S03]  /*0dd0*/  ISETP.NE.AND P1, PT, R26, 0x2, PT ;  /* 0x000000021a00780c */ /* 0x000fc60003f25270 */
[----:B------:R-:W-:-:S05]  /*0de0*/  @!P3 IMAD.MOV R15, RZ, RZ, -R15 ;  /* 0x000000ffff0fb224 */ /* 0x000fca00078e0a0f */
[----:B------:R-:W-:-:S05]  /*0df0*/  SEL R15, R14, R15, !P0 ;  /* 0x0000000f0e0f7207 */ /* 0x000fca0004000000 */
[----:B------:R1:W-:Y:S01]  /*0e00*/  STG.E desc[UR36][R48.64+0x4], R15 ;  /* 0x0000040f30007986 */ /* 0x0003e2000c101924 */
[----:B------:R-:W-:Y:S05]  /*0e10*/  @!P1 BRA `(.L_x_11) ;  /* 0x0000000000509947 */ /* 0x000fea0003800000 */
[----:B------:R-:W2:Y:S04]  /*0e20*/  LDG.E R3, desc[UR36][R30.64+0x10] ;  /* 0x000010241e037981 */ /* 0x000ea8000c1e1900 */
[----:B-1----:R-:W2:Y:S02]  /*0e30*/  LDG.E R8, desc[UR36][R30.64+0x14] ;  /* 0x000014241e087981 */ /* 0x002ea4000c1e1900 */
[----:B--2---:R-:W-:-:S04]  /*0e40*/  IMAD R3, R3, R10, R8 ;  /* 0x0000000a03037224 */ /* 0x004fc800078e0208 */
[----:B------:R-:W-:-:S05]  /*0e50*/  IMAD.WIDE R4, R3, 0x4, R4 ;  /* 0x0000000403047825 */ /* 0x000fca00078e0204 */
[----:B------:R2:W-:Y:S04]  /*0e60*/  STG.E desc[UR36][R4.64], RZ ;  /* 0x000000ff04007986 */ /* 0x0005e8000c101924 */
[----:B------:R-:W3:Y:S02]  /*0e70*/  LDG.E R7, desc[UR36][R6.64+0x8] ;  /* 0x0000082406077981 */ /* 0x000ee4000c1e1900 */
[----:B---3--:R-:W-:Y:S02]  /*0e80*/  IABS R8, R7 ;  /* 0x0000000700087213 */ /* 0x008fe40000000000 */
[----:B------:R-:W-:-:S03]  /*0e90*/  LOP3.LUT R3, R7, R0, RZ, 0x3c, !PT ;  /* 0x0000000007037212 */ /* 0x000fc600078e3cff */
[----:B------:R-:W-:Y:S01]  /*0ea0*/  IMAD.HI.U32 R13, R13, R8, RZ ;  /* 0x000000080d0d7227 */ /* 0x000fe200078e00ff */
[----:B------:R-:W-:-:S03]  /*0eb0*/  ISETP.GE.AND P3, PT, R3, RZ, PT ;  /* 0x000000ff0300720c */ /* 0x000fc60003f66270 */
[----:B------:R-:W-:Y:S02]  /*0ec0*/  IMAD R12, R13, R12, R8 ;  /* 0x0000000c0d0c7224 */ /* 0x000fe400078e0208 */
[----:B------:R-:W-:-:S03]  /*0ed0*/  VIADD R3, R35, 0x3 ;  /* 0x0000000323037836 */ /* 0x000fc60000000000 */
[----:B------:R-:W-:-:S13]  /*0ee0*/  ISETP.GT.U32.AND P2, PT, R11, R12, PT ;  /* 0x0000000c0b00720c */ /* 0x000fda0003f44070 */
[----:B------:R-:W-:Y:S02]  /*0ef0*/  @!P2 IMAD.IADD R12, R12, 0x1, -R11 ;  /* 0x000000010c0ca824 */ /* 0x000fe400078e0a0b */
[----:B------:R-:W-:-:S03]  /*0f00*/  @!P2 VIADD R13, R13, 0x1 ;  /* 0x000000010d0da836 */ /* 0x000fc60000000000 */
[----:B------:R-:W-:-:S13]  /*0f10*/  ISETP.GE.U32.AND P1, PT, R12, R11, PT ;  /* 0x0000000b0c00720c */ /* 0x000fda0003f26070 */
[----:B------:R-:W-:-:S04]  /*0f20*/  @P1 VIADD R13, R13, 0x1 ;  /* 0x000000010d0d1836 */ /* 0x000fc80000000000 */
[----:B------:R-:W-:-:S05]  /*0f30*/  @!P3 IMAD.MOV R13, RZ, RZ, -R13 ;  /* 0x000000ffff0db224 */ /* 0x000fca00078e0a0d */
[----:B------:R-:W-:-:S05]  /*0f40*/  SEL R13, R14, R13, !P0 ;  /* 0x0000000d0e0d7207 */ /* 0x000fca0004000000 */
[----:B------:R2:W-:Y:S02]  /*0f50*/  STG.E desc[UR36][R48.64+0x8], R13 ;  /* 0x0000080d30007986 */ /* 0x0005e4000c101924 */
.L_x_11:
[----:B------:R-:W-:Y:S05]  /*0f60*/  BSYNC.RECONVERGENT B1 ;  /* 0x0000000000017941 */ /* 0x000fea0003800200 */
.L_x_10:
[----:B------:R-:W-:-:S13]  /*0f70*/  ISETP.GE.U32.AND P0, PT, R32, 0x3, PT ;  /* 0x000000032000780c */ /* 0x000fda0003f06070 */
[----:B------:R-:W-:Y:S05]  /*0f80*/  @!P0 BRA `(.L_x_9) ;  /* 0x0000000400c48947 */ /* 0x000fea0003800000 */
[-C--:B------:R-:W-:Y:S01]  /*0f90*/  IABS R39, R0.reuse ;  /* 0x0000000000277213 */ /* 0x080fe20000000000 */
[----:B--2---:R-:W2:Y:S01]  /*0fa0*/  LDC.64 R4, c[0x0][0x3d0] ;  /* 0x0000f400ff047b82 */ /* 0x004ea20000000a00 */
[----:B------:R-:W-:Y:S02]  /*0fb0*/  ISETP.NE.AND P0, PT, R0, RZ, PT ;  /* 0x000000ff0000720c */ /* 0x000fe40003f05270 */
[----:B------:R-:W4:Y:S01]  /*0fc0*/  I2F.RP R14, R39 ;  /* 0x00000027000e7306 */ /* 0x000f220000209400 */
[----:B------:R-:W-:-:S04]  /*0fd0*/  LOP3.LUT R44, RZ, R0, RZ, 0x33, !PT ;  /* 0x00000000ff2c7212 */ /* 0x000fc800078e33ff */
[----:B---3--:R-:W3:Y:S08]  /*0fe0*/  LDC.64 R6, c[0x0][0x390] ;  /* 0x0000e400ff067b82 */ /* 0x008ef00000000a00 */
[----:B01----:R-:W0:Y:S01]  /*0ff0*/  LDC.64 R8, c[0x0][0x398] ;  /* 0x0000e600ff087b82 */ /* 0x003e220000000a00 */
[----:B----4-:R-:W1:Y:S07]  /*1000*/  MUFU.RCP R14, R14 ;  /* 0x0000000e000e7308 */ /* 0x010e6e0000001000 */
[----:B------:R-:W4:Y:S01]  /*1010*/  LDC.64 R10, c[0x0][0x3a0] ;  /* 0x0000e800ff0a7b82 */ /* 0x000f220000000a00 */
[----:B-1----:R-:W-:-:S04]  /*1020*/  IADD3 R12, PT, PT, R14, 0xffffffe, RZ ;  /* 0x0ffffffe0e0c7810 */ /* 0x002fc80007ffe0ff */
[----:B------:R1:W5:Y:S02]  /*1030*/  F2I.FTZ.U32.TRUNC.NTZ R13, R12 ;  /* 0x0000000c000d7305 */ /* 0x000364000021f000 */
[----:B-1----:R-:W-:Y:S02]  /*1040*/  IMAD.MOV.U32 R12, RZ, RZ, RZ ;  /* 0x000000ffff0c7224 */ /* 0x002fe400078e00ff */
[----:B-----5:R-:W-:-:S04]  /*1050*/  IMAD.MOV R20, RZ, RZ, -R13 ;  /* 0x000000ffff147224 */ /* 0x020fc800078e0a0d */
[----:B------:R-:W-:-:S04]  /*1060*/  IMAD R45, R20, R39, RZ ;  /* 0x00000027142d7224 */ /* 0x000fc800078e02ff */
[----:B--23--:R-:W-:-:S07]  /*1070*/  IMAD.HI.U32 R45, R13, R45, R12 ;  /* 0x0000002d0d2d7227 */ /* 0x00cfce00078e000c */
.L_x_12:
[----:B------:R-:W-:Y:S01]  /*1080*/  IMAD.SHL.U32 R21, R3, 0x2, RZ ;  /* 0x0000000203157824 */ /* 0x000fe200078e00ff */
[----:B-1----:R-:W1:Y:S03]  /*1090*/  LDCU UR4, c[0x0][0x380] ;  /* 0x00007000ff0477ac */ /* 0x002e660008000800 */
[----:B------:R-:W-:-:S05]  /*10a0*/  IMAD.WIDE R20, R21, 0x4, R6 ;  /* 0x0000000415147825 */ /* 0x000fca00078e0206 */
[----:B------:R-:W1:Y:S04]  /*10b0*/  LDG.E R12, desc[UR36][R20.64] ;  /* 0x00000024140c7981 */ /* 0x000e68000c1e1900 */
[----:B------:R-:W1:Y:S01]  /*10c0*/  LDG.E R13, desc[UR36][R20.64+0x4] ;  /* 0x00000424140d7981 */ /* 0x000e62000c1e1900 */
[----:B----4-:R-:W-:-:S04]  /*10d0*/  IMAD.WIDE R14, R3, 0x4, R10 ;  /* 0x00000004030e7825 */ /* 0x010fc800078e020a */
[----:B-1----:R-:W-:-:S04]  /*10e0*/  IMAD R13, R12, UR4, R13 ;  /* 0x000000040c0d7c24 */ /* 0x002fc8000f8e020d */
[----:B------:R-:W-:-:S05]  /*10f0*/  IMAD.WIDE R12, R13, 0x4, R4 ;  /* 0x000000040d0c7825 */ /* 0x000fca00078e0204 */
[----:B------:R0:W-:Y:S04]  /*1100*/  STG.E desc[UR36][R12.64], RZ ;  /* 0x000000ff0c007986 */ /* 0x0001e8000c101924 */
[----:B------:R-:W2:Y:S01]  /*1110*/  LDG.E R41, desc[UR36][R14.64] ;  /* 0x000000240e297981 */ /* 0x000ea2000c1e1900 */
[-C--:B------:R-:W-:Y:S02]  /*1120*/  IABS R42, R0.reuse ;  /* 0x00000000002a7213 */ /* 0x080fe40000000000 */
[-C--:B------:R-:W-:Y:S02]  /*1130*/  IABS R47, R0.reuse ;  /* 0x00000000002f7213 */ /* 0x080fe40000000000 */
[----:B------:R-:W-:Y:S01]  /*1140*/  LOP3.LUT R50, RZ, R0, RZ, 0x33, !PT ;  /* 0x00000000ff327212 */ /* 0x000fe200078e33ff */
[----:B------:R-:W-:-:S02]  /*1150*/  IMAD.MOV R46, RZ, RZ, -R42 ;  /* 0x000000ffff2e7224 */ /* 0x000fc400078e0a2a */
[----:B0-----:R-:W-:Y:S01]  /*1160*/  IMAD.WIDE R12, R3, 0x4, R8 ;  /* 0x00000004030c7825 */ /* 0x001fe200078e0208 */
[----:B--2---:R-:W-:Y:S02]  /*1170*/  IABS R40, R41 ;  /* 0x0000002900287213 */ /* 0x004fe40000000000 */
[----:B------:R-:W-:-:S03]  /*1180*/  LOP3.LUT R41, R41, R0, RZ, 0x3c, !PT ;  /* 0x0000000029297212 */ /* 0x000fc600078e3cff */
[----:B------:R-:W-:Y:S01]  /*1190*/  IMAD.HI.U32 R43, R45, R40, RZ ;  /* 0x000000282d2b7227 */ /* 0x000fe200078e00ff */
[----:B------:R-:W-:-:S03]  /*11a0*/  ISETP.GE.AND P3, PT, R41, RZ, PT ;  /* 0x000000ff2900720c */ /* 0x000fc60003f66270 */
[----:B------:R-:W-:-:S05]  /*11b0*/  IMAD R40, R43, R46, R40 ;  /* 0x0000002e2b287224 */ /* 0x000fca00078e0228 */
[----:B------:R-:W-:-:S13]  /*11c0*/  ISETP.GT.U32.AND P2, PT, R39, R40, PT ;  /* 0x000000282700720c */ /* 0x000fda0003f44070 */
[----:B------:R-:W-:Y:S01]  /*11d0*/  @!P2 IMAD.IADD R40, R40, 0x1, -R47 ;  /* 0x000000012828a824 */ /* 0x000fe200078e0a2f */
[----:B------:R-:W-:-:S04]  /*11e0*/  @!P2 IADD3 R43, PT, PT, R43, 0x1, RZ ;  /* 0x000000012b2ba810 */ /* 0x000fc80007ffe0ff */
[----:B------:R-:W-:-:S13]  /*11f0*/  ISETP.GE.U32.AND P1, PT, R40, R39, PT ;  /* 0x000000272800720c */ /* 0x000fda0003f26070 */
[----:B------:R-:W-:Y:S01]  /*1200*/  @P1 VIADD R43, R43, 0x1 ;  /* 0x000000012b2b1836 */ /* 0x000fe20000000000 */
[----:B------:R-:W-:-:S03]  /*1210*/  ISETP.NE.AND P1, PT, R0, RZ, PT ;  /* 0x000000ff0000720c */ /* 0x000fc60003f25270 */
[----:B------:R-:W-:-:S05]  /*1220*/  @!P3 IMAD.MOV R43, RZ, RZ, -R43 ;  /* 0x000000ffff2bb224 */ /* 0x000fca00078e0a2b */
[----:B------:R-:W-:-:S05]  /*1230*/  SEL R51, R50, R43, !P1 ;  /* 0x0000002b32337207 */ /* 0x000fca0004800000 */
[----:B------:R0:W-:Y:S04]  /*1240*/  STG.E desc[UR36][R12.64], R51 ;  /* 0x000000330c007986 */ /* 0x0001e8000c101924 */
[----:B------:R-:W2:Y:S04]  /*1250*/  LDG.E R40, desc[UR36][R20.64+0x8] ;  /* 0x0000082414287981 */ /* 0x000ea8000c1e1900 */
[----:B------:R-:W2:Y:S01]  /*1260*/  LDG.E R41, desc[UR36][R20.64+0xc] ;  /* 0x00000c2414297981 */ /* 0x000ea2000c1e1900 */
[----:B------:R-:W1:Y:S08]  /*1270*/  I2F.RP R52, R47 ;  /* 0x0000002f00347306 */ /* 0x000e700000209400 */
[----:B-1----:R-:W1:Y:S01]  /*1280*/  MUFU.RCP R52, R52 ;  /* 0x0000003400347308 */ /* 0x002e620000001000 */
[----:B--2---:R-:W-:-:S04]  /*1290*/  IMAD R41, R40, UR4, R41 ;  /* 0x0000000428297c24 */ /* 0x004fc8000f8e0229 */
[----:B------:R-:W-:-:S05]  /*12a0*/  IMAD.WIDE R40, R41, 0x4, R4 ;  /* 0x0000000429287825 */ /* 0x000fca00078e0204 */
[----:B------:R2:W-:Y:S04]  /*12b0*/  STG.E desc[UR36][R40.64], RZ ;  /* 0x000000ff28007986 */ /* 0x0005e8000c101924 */
[----:B------:R-:W3:Y:S01]  /*12c0*/  LDG.E R53, desc[UR36][R14.64+0x4] ;  /* 0x000004240e357981 */ /* 0x000ee2000c1e1900 */
[----:B-1----:R-:W-:-:S04]  /*12d0*/  VIADD R54, R52, 0xffffffe ;  /* 0x0ffffffe34367836 */ /* 0x002fc80000000000 */
[----:B------:R-:W1:Y:S02]  /*12e0*/  F2I.FTZ.U32.TRUNC.NTZ R43, R54 ;  /* 0x00000036002b7305 */ /* 0x000e64000021f000 */
[----:B-1----:R-:W-:-:S04]  /*12f0*/  IMAD.MOV R42, RZ, RZ, -R43 ;  /* 0x000000ffff2a7224 */ /* 0x002fc800078e0a2b */
[----:B0-----:R-:W-:Y:S02]  /*1300*/  IMAD R51, R42, R47, RZ ;  /* 0x0000002f2a337224 */ /* 0x001fe400078e02ff */
[----:B------:R-:W-:-:S04]  /*1310*/  IMAD.MOV.U32 R42, RZ, RZ, RZ ;  /* 0x000000ffff2a7224 */ /* 0x000fc800078e00ff */
[----:B------:R-:W-:Y:S01]  /*1320*/  IMAD.HI.U32 R42, R43, R51, R42 ;  /* 0x000000332b2a7227 */ /* 0x000fe200078e002a */
[----:B---3--:R-:W-:Y:S02]  /*1330*/  IABS R55, R53 ;  /* 0x0000003500377213 */ /* 0x008fe40000000000 */
[----:B------:R-:W-:Y:S02]  /*1340*/  LOP3.LUT R53, R53, R0, RZ, 0x3c, !PT ;  /* 0x0000000035357212 */ /* 0x000fe400078e3cff */
[----:B------:R-:W-:Y:S02]  /*1350*/  MOV R43, R55 ;  /* 0x00000037002b7202 */ /* 0x000fe40000000f00 */
[----:B------:R-:W-:-:S03]  /*1360*/  ISETP.GE.AND P4, PT, R53, RZ, PT ;  /* 0x000000ff3500720c */ /* 0x000fc60003f86270 */
[----:B--2---:R-:W-:-:S04]  /*1370*/  IMAD.HI.U32 R41, R42, R43, RZ ;  /* 0x0000002b2a297227 */ /* 0x004fc800078e00ff */
[----:B------:R-:W-:-:S05]  /*1380*/  IMAD R40, R41, R46, R43 ;  /* 0x0000002e29287224 */ /* 0x000fca00078e022b */
[----:B------:R-:W-:-:S13]  /*1390*/  ISETP.GT.U32.AND P3, PT, R47, R40, PT ;  /* 0x000000282f00720c */ /* 0x000fda0003f64070 */
[----:B------:R-:W-:Y:S02]  /*13a0*/  @!P3 IMAD.IADD R40, R40, 0x1, -R47 ;  /* 0x000000012828b824 */ /* 0x000fe400078e0a2f */
[----:B------:R-:W-:-:S03]  /*13b0*/  @!P3 VIADD R41, R41, 0x1 ;  /* 0x000000012929b836 */ /* 0x000fc60000000000 */
[----:B------:R-:W-:-:S13]  /*13c0*/  ISETP.GE.U32.AND P2, PT, R40, R47, PT ;  /* 0x0000002f2800720c */ /* 0x000fda0003f46070 */
[----:B------:R-:W-:-:S04]  /*13d0*/  @P2 VIADD R41, R41, 0x1 ;  /* 0x0000000129292836 */ /* 0x000fc80000000000 */
[----:B------:R-:W-:-:S05]  /*13e0*/  @!P4 IMAD.MOV R41, RZ, RZ, -R41 ;  /* 0x000000ffff29c224 */ /* 0x000fca00078e0a29 */
[----:B------:R-:W-:-:S05]  /*13f0*/  SEL R43, R50, R41, !P1 ;  /* 0x00000029322b7207 */ /* 0x000fca0004800000 */
[----:B------:R-:W-:Y:S04]  /*1400*/  STG.E desc[UR36][R12.64+0x4], R43 ;  /* 0x0000042b0c007986 */ /* 0x000fe8000c101924 */
[----:B------:R-:W2:Y:S04]  /*1410*/  LDG.E R40, desc[UR36][R20.64+0x10] ;  /* 0x0000102414287981 */ /* 0x000ea8000c1e1900 */
[----:B------:R-:W2:Y:S02]  /*1420*/  LDG.E R41, desc[UR36][R20.64+0x14] ;  /* 0x0000142414297981 */ /* 0x000ea4000c1e1900 */
[----:B--2---:R-:W-:-:S04]  /*1430*/  IMAD R41, R40, UR4, R41 ;  /* 0x0000000428297c24 */ /* 0x004fc8000f8e0229 */
[----:B------:R-:W-:-:S05]  /*1440*/  IMAD.WIDE R40, R41, 0x4, R4 ;  /* 0x0000000429287825 */ /* 0x000fca00078e0204 */
[----:B------:R0:W-:Y:S04]  /*1450*/  STG.E desc[UR36][R40.64], RZ ;  /* 0x000000ff28007986 */ /* 0x0001e8000c101924 */
[----:B------:R-:W2:Y:S02]  /*1460*/  LDG.E R51, desc[UR36][R14.64+0x8] ;  /* 0x000008240e337981 */ /* 0x000ea4000c1e1900 */
        /* <DEDUP_REMOVED lines=9> */
[----:B------:R-:W-:-:S04]  /*1500*/  @P2 VIADD R53, R53, 0x1 ;  /* 0x0000000135352836 */ /* 0x000fc80000000000 */
[----:B------:R-:W-:-:S05]  /*1510*/  @!P4 IMAD.MOV R53, RZ, RZ, -R53 ;  /* 0x000000ffff35c224 */ /* 0x000fca00078e0a35 */
[----:B------:R-:W-:-:S05]  /*1520*/  SEL R53, R50, R53, !P1 ;  /* 0x0000003532357207 */ /* 0x000fca0004800000 */
[----:B------:R1:W-:Y:S04]  /*1530*/  STG.E desc[UR36][R12.64+0x8], R53 ;  /* 0x000008350c007986 */ /* 0x0003e8000c101924 */
[----:B0-----:R-:W2:Y:S04]  /*1540*/  LDG.E R40, desc[UR36][R20.64+0x18] ;  /* 0x0000182414287981 */ /* 0x001ea8000c1e1900 */
[----:B------:R-:W2:Y:S02]  /*1550*/  LDG.E R41, desc[UR36][R20.64+0x1c] ;  /* 0x00001c2414297981 */ /* 0x000ea4000c1e1900 */
[----:B--2---:R-:W-:-:S04]  /*1560*/  IMAD R41, R40, UR4, R41 ;  /* 0x0000000428297c24 */ /* 0x004fc8000f8e0229 */
[----:B------:R-:W-:-:S05]  /*1570*/  IMAD.WIDE R40, R41, 0x4, R4 ;  /* 0x0000000429287825 */ /* 0x000fca00078e0204 */
[----:B------:R1:W-:Y:S04]  /*1580*/  STG.E desc[UR36][R40.64], RZ ;  /* 0x000000ff28007986 */ /* 0x0003e8000c101924 */
[----:B------:R-:W2:Y:S01]  /*1590*/  LDG.E R15, desc[UR36][R14.64+0xc] ;  /* 0x00000c240e0f7981 */ /* 0x000ea2000c1e1900 */
[----:B------:R-:W-:Y:S01]  /*15a0*/  VIADD R3, R3, 0x4 ;  /* 0x0000000403037836 */ /* 0x000fe20000000000 */
[----:B--2---:R-:W-:Y:S02]  /*15b0*/  IABS R51, R15 ;  /* 0x0000000f00337213 */ /* 0x004fe40000000000 */
[----:B------:R-:W-:-:S03]  /*15c0*/  LOP3.LUT R20, R15, R0, RZ, 0x3c, !PT ;  /* 0x000000000f147212 */ /* 0x000fc600078e3cff */
[----:B------:R-:W-:Y:S01]  /*15d0*/  IMAD.HI.U32 R43, R42, R51, RZ ;  /* 0x000000332a2b7227 */ /* 0x000fe200078e00ff */
[----:B------:R-:W-:-:S03]  /*15e0*/  ISETP.GE.AND P3, PT, R20, RZ, PT ;  /* 0x000000ff1400720c */ /* 0x000fc60003f66270 */
[----:B------:R-:W-:-:S05]  /*15f0*/  IMAD R46, R43, R46, R51 ;  /* 0x0000002e2b2e7224 */ /* 0x000fca00078e0233 */
[----:B------:R-:W-:-:S13]  /*1600*/  ISETP.GT.U32.AND P2, PT, R47, R46, PT ;  /* 0x0000002e2f00720c */ /* 0x000fda0003f44070 */
[----:B------:R-:W-:Y:S02]  /*1610*/  @!P2 IMAD.IADD R46, R46, 0x1, -R47 ;  /* 0x000000012e2ea824 */ /* 0x000fe400078e0a2f */
[----:B------:R-:W-:-:S03]  /*1620*/  @!P2 VIADD R43, R43, 0x1 ;  /* 0x000000012b2ba836 */ /* 0x000fc60000000000 */
[----:B------:R-:W-:-:S13]  /*1630*/  ISETP.GE.U32.AND P1, PT, R46, R47, PT ;  /* 0x0000002f2e00720c */ /* 0x000fda0003f26070 */
[----:B------:R-:W-:Y:S01]  /*1640*/  @P1 VIADD R43, R43, 0x1 ;  /* 0x000000012b2b1836 */ /* 0x000fe20000000000 */
[----:B------:R-:W-:-:S04]  /*1650*/  ISETP.GE.AND P1, PT, R3, R34, PT ;  /* 0x000000220300720c */ /* 0x000fc80003f26270 */
[----:B------:R-:W-:-:S04]  /*1660*/  @!P3 IADD3 R43, PT, PT, -R43, RZ, RZ ;  /* 0x000000ff2b2bb210 */ /* 0x000fc80007ffe1ff */
[----:B------:R-:W-:-:S05]  /*1670*/  SEL R43, R44, R43, !P0 ;  /* 0x0000002b2c2b7207 */ /* 0x000fca0004000000 */
[----:B------:R1:W-:Y:S01]  /*1680*/  STG.E desc[UR36][R12.64+0xc], R43 ;  /* 0x00000c2b0c007986 */ /* 0x0003e2000c101924 */
[----:B------:R-:W-:Y:S05]  /*1690*/  @!P1 BRA `(.L_x_12) ;  /* 0xfffffff800789947 */ /* 0x000fea000383ffff */
.L_x_9:
[----:B------:R-:W-:Y:S05]  /*16a0*/  BSYNC.RECONVERGENT B0 ;  /* 0x0000000000007941 */ /* 0x000fea0003800200 */
.L_x_8:
[----:B------:R-:W-:-:S13]  /*16b0*/  ISETP.GE.AND P0, PT, R36, R33, PT ;  /* 0x000000212400720c */ /* 0x000fda0003f06270 */
[----:B------:R-:W-:Y:S05]  /*16c0*/  @P0 BRA `(.L_x_13) ;  /* 0x0000000000a80947 */ /* 0x000fea0003800000 */
[----:B------:R-:W-:Y:S01]  /*16d0*/  ISETP.NE.AND P0, PT, R19, RZ, PT ;  /* 0x000000ff1300720c */ /* 0x000fe20003f05270 */
[----:B------:R-:W-:Y:S01]  /*16e0*/  BSSY.RECONVERGENT B0, `(.L_x_14) ;  /* 0x0000015000007945 */ /* 0x000fe20003800200 */
[----:B------:R-:W-:-:S11]  /*16f0*/  IMAD.MOV.U32 R0, RZ, RZ, R36 ;  /* 0x000000ffff007224 */ /* 0x000fd600078e0024 */
[----:B------:R-:W-:Y:S05]  /*1700*/  @!P0 BRA `(.L_x_15) ;  /* 0x0000000000488947 */ /* 0x000fea0003800000 */
[----:B012---:R-:W0:Y:S02]  /*1710*/  LDC.64 R4, c[0x0][0x3c8] ;  /* 0x0000f200ff047b82 */ /* 0x007e240000000a00 */
[----:B0-----:R-:W-:-:S05]  /*1720*/  IMAD.WIDE R4, R36, 0x4, R4 ;  /* 0x0000000424047825 */ /* 0x001fca00078e0204 */
[----:B------:R-:W2:Y:S01]  /*1730*/  LDG.E R3, desc[UR36][R4.64] ;  /* 0x0000002404037981 */ /* 0x000ea2000c1e1900 */
[----:B------:R-:W-:Y:S01]  /*1740*/  ISETP.NE.AND P0, PT, R19, 0x1, PT ;  /* 0x000000011300780c */ /* 0x000fe20003f05270 */
[----:B------:R-:W-:Y:S01]  /*1750*/  VIADD R0, R36, 0x1 ;  /* 0x0000000124007836 */ /* 0x000fe20000000000 */
[----:B--2---:R-:W-:-:S05]  /*1760*/  SHF.L.U32 R3, R3, R38, RZ ;  /* 0x0000002603037219 */ /* 0x004fca00000006ff */
[----:B------:R4:W-:Y:S06]  /*1770*/  STG.E desc[UR36][R4.64], R3 ;  /* 0x0000000304007986 */ /* 0x0009ec000c101924 */
[----:B------:R-:W-:Y:S05]  /*1780*/  @!P0 BRA `(.L_x_15) ;  /* 0x0000000000288947 */ /* 0x000fea0003800000 */
[----:B----4-:R-:W2:Y:S01]  /*1790*/  LDG.E R3, desc[UR36][R4.64+0x4] ;  /* 0x0000042404037981 */ /* 0x010ea2000c1e1900 */
[----:B------:R-:W-:Y:S01]  /*17a0*/  ISETP.NE.AND P0, PT, R19, 0x2, PT ;  /* 0x000000021300780c */ /* 0x000fe20003f05270 */
[----:B------:R-:W-:Y:S01]  /*17b0*/  VIADD R0, R36, 0x2 ;  /* 0x0000000224007836 */ /* 0x000fe20000000000 */
[----:B--2---:R-:W-:-:S05]  /*17c0*/  SHF.L.U32 R3, R3, R38, RZ ;  /* 0x0000002603037219 */ /* 0x004fca00000006ff */
[----:B------:R0:W-:Y:S06]  /*17d0*/  STG.E desc[UR36][R4.64+0x4], R3 ;  /* 0x0000040304007986 */ /* 0x0001ec000c101924 */
[----:B------:R-:W-:Y:S05]  /*17e0*/  @!P0 BRA `(.L_x_15) ;  /* 0x0000000000108947 */ /* 0x000fea0003800000 */
[----:B0-----:R-:W2:Y:S01]  /*17f0*/  LDG.E R3, desc[UR36][R4.64+0x8] ;  /* 0x0000082404037981 */ /* 0x001ea2000c1e1900 */
[----:B------:R-:W-:Y:S01]  /*1800*/  VIADD R0, R36, 0x3 ;  /* 0x0000000324007836 */ /* 0x000fe20000000000 */
[----:B--2---:R-:W-:-:S05]  /*1810*/  SHF.L.U32 R3, R3, R38, RZ ;  /* 0x0000002603037219 */ /* 0x004fca00000006ff */
[----:B------:R0:W-:Y:S02]  /*1820*/  STG.E desc[UR36][R4.64+0x8], R3 ;  /* 0x0000080304007986 */ /* 0x0001e4000c101924 */
.L_x_15:
[----:B------:R-:W-:Y:S05]  /*1830*/  BSYNC.RECONVERGENT B0 ;  /* 0x0000000000007941 */ /* 0x000fea0003800200 */
.L_x_14:
[----:B------:R-:W-:-:S13]  /*1840*/  ISETP.GE.U32.AND P0, PT, R29, 0x3, PT ;  /* 0x000000031d00780c */ /* 0x000fda0003f06070 */
[----:B------:R-:W-:Y:S05]  /*1850*/  @!P0 BRA `(.L_x_13) ;  /* 0x0000000000448947 */ /* 0x000fea0003800000 */
.L_x_16:
[----:B012-4-:R-:W0:Y:S02]  /*1860*/  LDC.64 R4, c[0x0][0x3c8] ;  /* 0x0000f200ff047b82 */ /* 0x017e240000000a00 */
[----:B0-----:R-:W-:-:S05]  /*1870*/  IMAD.WIDE R4, R0, 0x4, R4 ;  /* 0x0000000400047825 */ /* 0x001fca00078e0204 */
[----:B------:R-:W2:Y:S04]  /*1880*/  LDG.E R3, desc[UR36][R4.64] ;  /* 0x0000002404037981 */ /* 0x000ea8000c1e1900 */
[----:B---3--:R-:W3:Y:S04]  /*1890*/  LDG.E R7, desc[UR36][R4.64+0x4] ;  /* 0x0000042404077981 */ /* 0x008ee8000c1e1900 */
[----:B------:R-:W4:Y:S04]  /*18a0*/  LDG.E R9, desc[UR36][R4.64+0x8] ;  /* 0x0000082404097981 */ /* 0x000f28000c1e1900 */
[----:B------:R-:W5:Y:S01]  /*18b0*/  LDG.E R11, desc[UR36][R4.64+0xc] ;  /* 0x00000c24040b7981 */ /* 0x000f62000c1e1900 */
[----:B------:R-:W-:-:S04]  /*18c0*/  IADD3 R0, PT, PT, R0, 0x4, RZ ;  /* 0x0000000400007810 */ /* 0x000fc80007ffe0ff */
[----:B------:R-:W-:Y:S02]  /*18d0*/  ISETP.GE.AND P0, PT, R0, R33, PT ;  /* 0x000000210000720c */ /* 0x000fe40003f06270 */
[-C--:B--2---:R-:W-:Y:S02]  /*18e0*/  SHF.L.U32 R3, R3, R38.reuse, RZ ;  /* 0x0000002603037219 */ /* 0x084fe400000006ff */
[----:B---3--:R-:W-:-:S03]  /*18f0*/  SHF.L.U32 R7, R7, R38, RZ ;  /* 0x0000002607077219 */ /* 0x008fc600000006ff */
[----:B------:R0:W-:Y:S01]  /*1900*/  STG.E desc[UR36][R4.64], R3 ;  /* 0x0000000304007986 */ /* 0x0001e2000c101924 */
[----:B----4-:R-:W-:-:S03]  /*1910*/  SHF.L.U32 R9, R9, R38, RZ ;  /* 0x0000002609097219 */ /* 0x010fc600000006ff */
[----:B------:R0:W-:Y:S01]  /*1920*/  STG.E desc[UR36][R4.64+0x4], R7 ;  /* 0x0000040704007986 */ /* 0x0001e2000c101924 */
[----:B-----5:R-:W-:-:S03]  /*1930*/  SHF.L.U32 R11, R11, R38, RZ ;  /* 0x000000260b0b7219 */ /* 0x020fc600000006ff */
[----:B------:R0:W-:Y:S04]  /*1940*/  STG.E desc[UR36][R4.64+0x8], R9 ;  /* 0x0000080904007986 */ /* 0x0001e8000c101924 */
[----:B------:R0:W-:Y:S01]  /*1950*/  STG.E desc[UR36][R4.64+0xc], R11 ;  /* 0x00000c0b04007986 */ /* 0x0001e2000c101924 */
[----:B------:R-:W-:Y:S05]  /*1960*/  @!P0 BRA `(.L_x_16) ;  /* 0xfffffffc00bc8947 */ /* 0x000fea000383ffff */
.L_x_13:
[----:B------:R-:W-:Y:S01]  /*1970*/  ISETP.GE.AND P0, PT, R35, R34, PT ;  /* 0x000000222300720c */ /* 0x000fe20003f06270 */
[----:B------:R-:W-:Y:S05]  /*1980*/  WARPSYNC.ALL ;  /* 0x0000000000007948 */ /* 0x000fea0003800000 */
[----:B------:R-:W-:Y:S07]  /*1990*/  BAR.SYNC.DEFER_BLOCKING 0x0 ;  /* 0x0000000000007b1d */ /* 0x000fee0000010000 */
[----:B------:R-:W-:Y:S05]  /*19a0*/  @P0 BRA `(.L_x_17) ;  /* 0x0000000c003c0947 */ /* 0x000fea0003800000 */
[----:B------:R-:W-:Y:S01]  /*19b0*/  ISETP.NE.AND P0, PT, R26, RZ, PT ;  /* 0x000000ff1a00720c */ /* 0x000fe20003f05270 */
[----:B------:R-:W-:Y:S01]  /*19c0*/  BSSY.RECONVERGENT B0, `(.L_x_18) ;  /* 0x000005d000007945 */ /* 0x000fe20003800200 */
[----:B0---4-:R-:W-:-:S11]  /*19d0*/  IMAD.MOV.U32 R3, RZ, RZ, R35 ;  /* 0x000000ffff037224 */ /* 0x011fd600078e0023 */
[----:B------:R-:W-:Y:S05]  /*19e0*/  @!P0 BRA `(.L_x_19) ;  /* 0x0000000400688947 */ /* 0x000fea0003800000 */
[----:B------:R-:W3:Y:S01]  /*19f0*/  LDG.E R21, desc[UR36][R30.64] ;  /* 0x000000241e157981 */ /* 0x000ee2000c1e1900 */
[----:B-12---:R-:W3:Y:S03]  /*1a00*/  LDC.64 R4, c[0x0][0x3c8] ;  /* 0x0000f200ff047b82 */ /* 0x006ee60000000a00 */
[----:B------:R-:W2:Y:S04]  /*1a10*/  LDG.E R41, desc[UR36][R30.64+0x4] ;  /* 0x000004241e297981 */ /* 0x000ea8000c1e1900 */
[----:B------:R-:W4:Y:S01]  /*1a20*/  LDG.E R0, desc[UR36][R48.64] ;  /* 0x0000002430007981 */ /* 0x000f22000c1e1900 */
[----:B---3--:R-:W-:-:S04]  /*1a30*/  IMAD.WIDE R6, R21, 0x4, R4 ;  /* 0x0000000415067825 */ /* 0x008fc800078e0204 */
[----:B--2---:R-:W-:Y:S02]  /*1a40*/  IMAD.WIDE R8, R41, 0x4, R4 ;  /* 0x0000000429087825 */ /* 0x004fe400078e0204 */
[----:B------:R-:W4:Y:S04]  /*1a50*/  LDG.E R7, desc[UR36][R6.64] ;  /* 0x0000002406077981 */ /* 0x000f28000c1e1900 */
[----:B------:R-:W4:Y:S01]  /*1a60*/  LDG.E R8, desc[UR36][R8.64] ;  /* 0x0000002408087981 */ /* 0x000f22000c1e1900 */
[----:B------:R-:W-:Y:S01]  /*1a70*/  BSSY.RECONVERGENT B1, `(.L_x_20) ;  /* 0x0000015000017945 */ /* 0x000fe20003800200 */
[----:B------:R-:W-:Y:S02]  /*1a80*/  ISETP.NE.AND P1, PT, R26, 0x1, PT ;  /* 0x000000011a00780c */ /* 0x000fe40003f25270 */
[----:B----4-:R-:W-:-:S04]  /*1a90*/  IADD3 R0, PT, PT, R8, R0, -R7 ;  /* 0x0000000008007210 */ /* 0x010fc80007ffe807 */
[----:B------:R-:W-:-:S13]  /*1aa0*/  ISETP.GT.AND P0, PT, R0, -0x1, PT ;  /* 0xffffffff0000780c */ /* 0x000fda0003f04270 */
[----:B------:R-:W-:Y:S05]  /*1ab0*/  @P0 BRA `(.L_x_21) ;  /* 0x0000000000400947 */ /* 0x000fea0003800000 */
[----:B------:R-:W0:Y:S01]  /*1ac0*/  LDC.64 R6, c[0x0][0x3c0] ;  /* 0x0000f000ff067b82 */ /* 0x000e220000000a00 */
[----:B------:R-:W1:Y:S07]  /*1ad0*/  LDCU UR4, c[0x0][0x380] ;  /* 0x00007000ff0477ac */ /* 0x000e6e0008000800 */
[----:B------:R-:W2:Y:S08]  /*1ae0*/  LDC.64 R10, c[0x0][0x3a8] ;  /* 0x0000ea00ff0a7b82 */ /* 0x000eb00000000a00 */
[----:B------:R-:W3:Y:S01]  /*1af0*/  LDC.64 R12, c[0x0][0x3d0] ;  /* 0x0000f400ff0c7b82 */ /* 0x000ee20000000a00 */
[----:B0-----:R-:W-:-:S05]  /*1b00*/  IMAD.WIDE R6, R35, 0x4, R6 ;  /* 0x0000000423067825 */ /* 0x001fca00078e0206 */
[----:B------:R-:W4:Y:S01]  /*1b10*/  LDG.E R0, desc[UR36][R6.64] ;  /* 0x0000002406007981 */ /* 0x000f22000c1e1900 */
[----:B--2---:R-:W-:-:S04]  /*1b20*/  IMAD.WIDE R8, R21, 0x4, R10 ;  /* 0x0000000415087825 */ /* 0x004fc800078e020a */
[----:B----4-:R-:W-:-:S05]  /*1b30*/  IMAD.MOV R39, RZ, RZ, -R0 ;  /* 0x000000ffff277224 */ /* 0x010fca00078e0a00 */
[----:B------:R0:W-:Y:S04]  /*1b40*/  REDG.E.ADD.STRONG.GPU desc[UR36][R8.64], R39 ;  /* 0x000000270800798e */ /* 0x0001e8000c12e124 */
[----:B------:R-:W2:Y:S01]  /*1b50*/  LDG.E R3, desc[UR36][R6.64] ;  /* 0x0000002406037981 */ /* 0x000ea2000c1e1900 */
[----:B------:R-:W-:-:S04]  /*1b60*/  IMAD.WIDE R10, R41, 0x4, R10 ;  /* 0x00000004290a7825 */ /* 0x000fc800078e020a */
[----:B-1----:R-:W-:Y:S01]  /*1b70*/  IMAD R21, R21, UR4, R41 ;  /* 0x0000000415157c24 */ /* 0x002fe2000f8e0229 */
[----:B--2---:R0:W-:Y:S04]  /*1b80*/  REDG.E.ADD.STRONG.GPU desc[UR36][R10.64], R3 ;  /* 0x000000030a00798e */ /* 0x0041e8000c12e124 */
[----:B------:R-:W2:Y:S01]  /*1b90*/  LDG.E R15, desc[UR36][R6.64] ;  /* 0x00000024060f7981 */ /* 0x000ea2000c1e1900 */
[----:B---3--:R-:W-:-:S05]  /*1ba0*/  IMAD.WIDE R12, R21, 0x4, R12 ;  /* 0x00000004150c7825 */ /* 0x008fca00078e020c */
[----:B--2---:R0:W-:Y:S02]  /*1bb0*/  STG.E desc[UR36][R12.64], R15 ;  /* 0x0000000f0c007986 */ /* 0x0041e4000c101924 */
.L_x_21:
[----:B------:R-:W-:Y:S05]  /*1bc0*/  BSYNC.RECONVERGENT B1 ;  /* 0x0000000000017941 */ /* 0x000fea0003800200 */
.L_x_20:
[----:B0-----:R-:W-:Y:S01]  /*1bd0*/  VIADD R3, R35, 0x1 ;  /* 0x0000000123037836 */ /* 0x001fe20000000000 */
[----:B------:R-:W-:Y:S06]  /*1be0*/  @!P1 BRA `(.L_x_19) ;  /* 0x0000000000e89947 */ /* 0x000fec0003800000 */
[----:B------:R-:W2:Y:S04]  /*1bf0*/  LDG.E R21, desc[UR36][R30.64+0x8] ;  /* 0x000008241e157981 */ /* 0x000ea8000c1e1900 */
[----:B------:R-:W3:Y:S04]  /*1c00*/  LDG.E R41, desc[UR36][R30.64+0xc] ;  /* 0x00000c241e297981 */ /* 0x000ee8000c1e1900 */
[----:B------:R-:W4:Y:S01]  /*1c10*/  LDG.E R0, desc[UR36][R48.64+0x4] ;  /* 0x0000042430007981 */ /* 0x000f22000c1e1900 */
[----:B--2---:R-:W-:-:S04]  /*1c20*/  IMAD.WIDE R6, R21, 0x4, R4 ;  /* 0x0000000415067825 */ /* 0x004fc800078e0204 */
[----:B---3--:R-:W-:Y:S02]  /*1c30*/  IMAD.WIDE R8, R41, 0x4, R4 ;  /* 0x0000000429087825 */ /* 0x008fe400078e0204 */
        /* <DEDUP_REMOVED lines=23> */
.L_x_23:
[----:B------:R-:W-:Y:S05]  /*1db0*/  BSYNC.RECONVERGENT B1 ;  /* 0x0000000000017941 */ /* 0x000fea0003800200 */
.L_x_22:
        /* <DEDUP_REMOVED lines=9> */
[----:B------:R-:W-:Y:S02]  /*1e50*/  IADD3 R3, PT, PT, R35, 0x3, RZ ;  /* 0x0000000323037810 */ /* 0x000fe40007ffe0ff */
        /* <DEDUP_REMOVED lines=19> */
.L_x_19:
[----:B------:R-:W-:Y:S05]  /*1f90*/  BSYNC.RECONVERGENT B0 ;  /* 0x0000000000007941 */ /* 0x000fea0003800200 */
.L_x_18:
[----:B-12---:R-:W1:Y:S01]  /*1fa0*/  LDC.64 R4, c[0x0][0x3a8] ;  /* 0x0000ea00ff047b82 */ /* 0x006e620000000a00 */
[----:B------:R-:W-:-:S07]  /*1fb0*/  ISETP.GE.U32.AND P0, PT, R32, 0x3, PT ;  /* 0x000000032000780c */ /* 0x000fce0003f06070 */
[----:B0--3--:R-:W0:Y:S08]  /*1fc0*/  LDC.64 R6, c[0x0][0x3d0] ;  /* 0x0000f400ff067b82 */ /* 0x009e300000000a00 */
[----:B------:R-:W2:Y:S08]  /*1fd0*/  LDC.64 R8, c[0x0][0x3c0] ;  /* 0x0000f000ff087b82 */ /* 0x000eb00000000a00 */
[----:B------:R-:W3:Y:S08]  /*1fe0*/  LDC.64 R10, c[0x0][0x3c8] ;  /* 0x0000f200ff0a7b82 */ /* 0x000ef00000000a00 */
[----:B------:R-:W4:Y:S08]  /*1ff0*/  LDC.64 R12, c[0x0][0x390] ;  /* 0x0000e400ff0c7b82 */ /* 0x000f300000000a00 */
[----:B------:R-:W0:Y:S01]  /*2000*/  LDC.64 R14, c[0x0][0x398] ;  /* 0x0000e600ff0e7b82 */ /* 0x000e220000000a00 */
[----:B------:R-:W-:Y:S05]  /*2010*/  @!P0 BRA `(.L_x_17) ;  /* 0x0000000400a08947 */ /* 0x000fea0003800000 */
.L_x_32:
[----:B--2---:R-:W-:-:S04]  /*2020*/  IMAD.SHL.U32 R21, R3, 0x2, RZ ;  /* 0x0000000203157824 */ /* 0x004fc800078e00ff */
[----:B----4-:R-:W-:-:S05]  /*2030*/  IMAD.WIDE R20, R21, 0x4, R12 ;  /* 0x0000000415147825 */ /* 0x010fca00078e020c */
[----:B------:R-:W3:Y:S04]  /*2040*/  LDG.E R57, desc[UR36][R20.64] ;  /* 0x0000002414397981 */ /* 0x000ee8000c1e1900 */
[----:B------:R-:W4:Y:S01]  /*2050*/  LDG.E R59, desc[UR36][R20.64+0x4] ;  /* 0x00000424143b7981 */ /* 0x000f22000c1e1900 */
[----:B0-----:R-:W-:-:S05]  /*2060*/  IMAD.WIDE R38, R3, 0x4, R14 ;  /* 0x0000000403267825 */ /* 0x001fca00078e020e */
[----:B------:R-:W5:Y:S01]  /*2070*/  LDG.E R0, desc[UR36][R38.64] ;  /* 0x0000002426007981 */ /* 0x000f62000c1e1900 */
[----:B---3--:R-:W-:-:S04]  /*2080*/  IMAD.WIDE R44, R57, 0x4, R10 ;  /* 0x00000004392c7825 */ /* 0x008fc800078e020a */
[----:B----4-:R-:W-:Y:S02]  /*2090*/  IMAD.WIDE R42, R59, 0x4, R10 ;  /* 0x000000043b2a7825 */ /* 0x010fe400078e020a */
[----:B------:R-:W5:Y:S04]  /*20a0*/  LDG.E R45, desc[UR36][R44.64] ;  /* 0x000000242c2d7981 */ /* 0x000f68000c1e1900 */
[----:B------:R-:W5:Y:S01]  /*20b0*/  LDG.E R42, desc[UR36][R42.64] ;  /* 0x000000242a2a7981 */ /* 0x000f62000c1e1900 */
[----:B------:R-:W-:Y:S05]  /*20c0*/  YIELD ;  /* 0x0000000000007946 */ /* 0x000fea0003800000 */
[----:B------:R-:W-:Y:S01]  /*20d0*/  BSSY.RECONVERGENT B0, `(.L_x_24) ;  /* 0x0000011000007945 */ /* 0x000fe20003800200 */
[----:B--2---:R-:W-:Y:S01]  /*20e0*/  IMAD.WIDE R40, R3, 0x4, R8 ;  /* 0x0000000403287825 */ /* 0x004fe200078e0208 */
[----:B-----5:R-:W-:-:S04]  /*20f0*/  IADD3 R0, PT, PT, R42, R0, -R45 ;  /* 0x000000002a007210 */ /* 0x020fc80007ffe82d */
[----:B------:R-:W-:-:S13]  /*2100*/  ISETP.GT.AND P0, PT, R0, -0x1, PT ;  /* 0xffffffff0000780c */ /* 0x000fda0003f04270 */
[----:B------:R-:W-:Y:S05]  /*2110*/  @P0 BRA `(.L_x_25) ;  /* 0x0000000000300947 */ /* 0x000fea0003800000 */
[----:B------:R-:W2:Y:S01]  /*2120*/  LDG.E R0, desc[UR36][R40.64] ;  /* 0x0000002428007981 */ /* 0x000ea2000c1e1900 */
[----:B-1----:R-:W-:Y:S01]  /*2130*/  IMAD.WIDE R46, R57, 0x4, R4 ;  /* 0x00000004392e7825 */ /* 0x002fe200078e0204 */
[----:B------:R-:W0:Y:S03]  /*2140*/  LDCU UR4, c[0x0][0x380] ;  /* 0x00007000ff0477ac */ /* 0x000e260008000800 */
[----:B--2---:R-:W-:-:S05]  /*2150*/  IMAD.MOV R55, RZ, RZ, -R0 ;  /* 0x000000ffff377224 */ /* 0x004fca00078e0a00 */
[----:B------:R2:W-:Y:S04]  /*2160*/  REDG.E.ADD.STRONG.GPU desc[UR36][R46.64], R55 ;  /* 0x000000372e00798e */ /* 0x0005e8000c12e124 */
[----:B------:R-:W3:Y:S01]  /*2170*/  LDG.E R51, desc[UR36][R40.64] ;  /* 0x0000002428337981 */ /* 0x000ee2000c1e1900 */
[----:B------:R-:W-:-:S04]  /*2180*/  IMAD.WIDE R44, R59, 0x4, R4 ;  /* 0x000000043b2c7825 */ /* 0x000fc800078e0204 */
[----:B0-----:R-:W-:Y:S01]  /*2190*/  IMAD R43, R57, UR4, R59 ;  /* 0x00000004392b7c24 */ /* 0x001fe2000f8e023b */
[----:B---3--:R2:W-:Y:S04]  /*21a0*/  REDG.E.ADD.STRONG.GPU desc[UR36][R44.64], R51 ;  /* 0x000000332c00798e */ /* 0x0085e8000c12e124 */
[----:B------:R-:W3:Y:S01]  /*21b0*/  LDG.E R53, desc[UR36][R40.64] ;  /* 0x0000002428357981 */ /* 0x000ee2000c1e1900 */
[----:B------:R-:W-:-:S05]  /*21c0*/  IMAD.WIDE R42, R43, 0x4, R6 ;  /* 0x000000042b2a7825 */ /* 0x000fca00078e0206 */
[----:B---3--:R2:W-:Y:S02]  /*21d0*/  STG.E desc[UR36][R42.64], R53 ;  /* 0x000000352a007986 */ /* 0x0085e4000c101924 */
.L_x_25:
[----:B------:R-:W-:Y:S05]  /*21e0*/  BSYNC.RECONVERGENT B0 ;  /* 0x0000000000007941 */ /* 0x000fea0003800200 */
.L_x_24:
        /* <DEDUP_REMOVED lines=8> */
[----:B----4-:R-:W-:-:S04]  /*2270*/  IADD3 R0, PT, PT, R42, R0, -R45 ;  /* 0x000000002a007210 */ /* 0x010fc80007ffe82d */
        /* <DEDUP_REMOVED lines=14> */
.L_x_27:
[----:B------:R-:W-:Y:S05]  /*2360*/  BSYNC.RECONVERGENT B0 ;  /* 0x0000000000007941 */ /* 0x000fea0003800200 */
.L_x_26:
        /* <DEDUP_REMOVED lines=23> */
.L_x_29:
[----:B------:R-:W-:Y:S05]  /*24e0*/  BSYNC.RECONVERGENT B0 ;  /* 0x0000000000007941 */ /* 0x000fea0003800200 */
.L_x_28:
[----:B--2---:R-:W2:Y:S04]  /*24f0*/  LDG.E R53, desc[UR36][R20.64+0x18] ;  /* 0x0000182414357981 */ /* 0x004ea8000c1e1900 */
[----:B------:R-:W3:Y:S04]  /*2500*/  LDG.E R55, desc[UR36][R20.64+0x1c] ;  /* 0x00001c2414377981 */ /* 0x000ee8000c1e1900 */
[----:B------:R-:W4:Y:S01]  /*2510*/  LDG.E R38, desc[UR36][R38.64+0xc] ;  /* 0x00000c2426267981 */ /* 0x000f22000c1e1900 */
[----:B--2---:R-:W-:-:S04]  /*2520*/  IMAD.WIDE R44, R53, 0x4, R10 ;  /* 0x00000004352c7825 */ /* 0x004fc800078e020a */
[----:B---3--:R-:W-:Y:S02]  /*2530*/  IMAD.WIDE R42, R55, 0x4, R10 ;  /* 0x00000004372a7825 */ /* 0x008fe400078e020a */
[----:B------:R-:W4:Y:S04]  /*2540*/  LDG.E R45, desc[UR36][R44.64] ;  /* 0x000000242c2d7981 */ /* 0x000f28000c1e1900 */
[----:B------:R-:W4:Y:S01]  /*2550*/  LDG.E R42, desc[UR36][R42.64] ;  /* 0x000000242a2a7981 */ /* 0x000f22000c1e1900 */
[----:B------:R-:W-:Y:S01]  /*2560*/  IADD3 R3, PT, PT, R3, 0x4, RZ ;  /* 0x0000000403037810 */ /* 0x000fe20007ffe0ff */
[----:B------:R-:W-:Y:S03]  /*2570*/  BSSY.RECONVERGENT B0, `(.L_x_30) ;  /* 0x0000011000007945 */ /* 0x000fe60003800200 */
[----:B------:R-:W-:-:S02]  /*2580*/  ISETP.GE.AND P1, PT, R3, R34, PT ;  /* 0x000000220300720c */ /* 0x000fc40003f26270 */
        /* <DEDUP_REMOVED lines=15> */
.L_x_31:
[----:B------:R-:W-:Y:S05]  /*2680*/  BSYNC.RECONVERGENT B0 ;  /* 0x0000000000007941 */ /* 0x000fea0003800200 */
.L_x_30:
[----:B------:R-:W-:Y:S05]  /*2690*/  @!P1 BRA `(.L_x_32) ;  /* 0xfffffff800609947 */ /* 0x000fea000383ffff */
.L_x_17:
[----:B------:R-:W-:Y:S01]  /*26a0*/  ISETP.NE.AND P0, PT, R37, RZ, PT ;  /* 0x000000ff2500720c */ /* 0x000fe20003f05270 */
[----:B------:R-:W-:-:S12]  /*26b0*/  WARPSYNC.ALL ;  /* 0x0000000000007948 */ /* 0x000fd80003800000 */
[----:B012-4-:R-:W0:Y:S01]  /*26c0*/  @!P0 LDC.64 R4, c[0x4][0x8] ;  /* 0x01000200ff048b82 */ /* 0x017e220000000a00 */
[----:B------:R-:W-:-:S05]  /*26d0*/  @!P0 IMAD.MOV.U32 R3, RZ, RZ, 0x1 ;  /* 0x00000001ff038424 */ /* 0x000fca00078e00ff */
[----:B0-----:R0:W-:Y:S02]  /*26e0*/  @!P0 STG.E desc[UR36][R4.64], R3 ;  /* 0x0000000304008986 */ /* 0x0011e4000c101924 */
[----:B------:R-:W-:Y:S01]  /*26f0*/  BAR.SYNC.DEFER_BLOCKING 0x0 ;  /* 0x0000000000007b1d */ /* 0x000fe20000010000 */
[----:B------:R-:W-:-:S13]  /*2700*/  ISETP.GE.AND P0, PT, R36, R33, PT ;  /* 0x000000212400720c */ /* 0x000fda0003f06270 */
[----:B0-----:R-:W-:Y:S05]  /*2710*/  @P0 BRA `(.L_x_33) ;  /* 0x0000001000040947 */ /* 0x001fea0003800000 */
[----:B------:R-:W-:Y:S01]  /*2720*/  ISETP.GE.U32.AND P0, PT, R29, 0xf, PT ;  /* 0x0000000f1d00780c */ /* 0x000fe20003f06070 */
[----:B------:R-:W-:Y:S01]  /*2730*/  BSSY B0, `(.L_x_34) ;  /* 0x000007c000007945 */ /* 0x000fe20003800000 */
[----:B------:R-:W-:-:S11]  /*2740*/  IMAD.MOV.U32 R3, RZ, RZ, R36 ;  /* 0x000000ffff037224 */ /* 0x000fd600078e0024 */
[----:B------:R-:W-:Y:S05]  /*2750*/  @!P0 BRA `(.L_x_35) ;  /* 0x0000000400e48947 */ /* 0x000fea0003800000 */
[----:B------:R-:W0:Y:S01]  /*2760*/  LDC.64 R4, c[0x0][0x3a8] ;  /* 0x0000ea00ff047b82 */ /* 0x000e220000000a00 */
[----:B---3--:R-:W-:Y:S02]  /*2770*/  IMAD.MOV.U32 R9, RZ, RZ, RZ ;  /* 0x000000ffff097224 */ /* 0x008fe400078e00ff */
[----:B------:R-:W-:-:S07]  /*2780*/  IMAD.MOV.U32 R3, RZ, RZ, R36 ;  /* 0x000000ffff037224 */ /* 0x000fce00078e0024 */
.L_x_68:
[----:B0-2---:R-:W-:-:S05]  /*2790*/  IMAD.WIDE R6, R3, 0x4, R4 ;  /* 0x0000000403067825 */ /* 0x005fca00078e0204 */
[----:B------:R-:W2:Y:S01]  /*27a0*/  LDG.E R0, desc[UR36][R6.64] ;  /* 0x0000002406007981 */ /* 0x000ea2000c1e1900 */
[----:B------:R-:W-:Y:S05]  /*27b0*/  YIELD ;  /* 0x0000000000007946 */ /* 0x000fea0003800000 */
[----:B------:R-:W-:Y:S01]  /*27c0*/  BSSY.RECONVERGENT B1, `(.L_x_36) ;  /* 0x0000005000017945 */ /* 0x000fe20003800200 */
[----:B--2---:R-:W-:-:S13]  /*27d0*/  ISETP.NE.AND P0, PT, R0, RZ, PT ;  /* 0x000000ff0000720c */ /* 0x004fda0003f05270 */
[----:B-1-345:R-:W-:Y:S05]  /*27e0*/  @!P0 BRA `(.L_x_37) ;  /* 0x0000000000088947 */ /* 0x03afea0003800000 */
[----:B------:R-:W0:Y:S02]  /*27f0*/  LDC.64 R10, c[0x4][0x8] ;  /* 0x01000200ff0a7b82 */ /* 0x000e240000000a00 */
[----:B0-----:R0:W5:Y:S02]  /*2800*/  ATOMG.E.EXCH.STRONG.GPU PT, RZ, desc[UR36][R10.64], RZ ;  /* 0x800000ff0aff79a8 */ /* 0x001164000c1ef124 */
.L_x_37:
[----:B------:R-:W-:Y:S05]  /*2810*/  BSYNC.RECONVERGENT B1 ;  /* 0x0000000000017941 */ /* 0x000fea0003800200 */
.L_x_36:
[----:B------:R-:W2:Y:S01]  /*2820*/  LDG.E R0, desc[UR36][R6.64+0x4] ;  /* 0x0000042406007981 */ /* 0x000ea2000c1e1900 */
[----:B------:R-:W-:Y:S01]  /*2830*/  BSSY.RECONVERGENT B1, `(.L_x_38) ;  /* 0x0000005000017945 */ /* 0x000fe20003800200 */
[----:B--2---:R-:W-:-:S13]  /*2840*/  ISETP.NE.AND P0, PT, R0, RZ, PT ;  /* 0x000000ff0000720c */ /* 0x004fda0003f05270 */
[----:B------:R-:W-:Y:S05]  /*2850*/  @!P0 BRA `(.L_x_39) ;  /* 0x0000000000088947 */ /* 0x000fea0003800000 */
[----:B0-----:R-:W0:Y:S02]  /*2860*/  LDC.64 R10, c[0x4][0x8] ;  /* 0x01000200ff0a7b82 */ /* 0x001e240000000a00 */
[----:B0-----:R1:W5:Y:S02]  /*2870*/  ATOMG.E.EXCH.STRONG.GPU PT, RZ, desc[UR36][R10.64], RZ ;  /* 0x800000ff0aff79a8 */ /* 0x001364000c1ef124 */
.L_x_39:
[----:B------:R-:W-:Y:S05]  /*2880*/  BSYNC.RECONVERGENT B1 ;  /* 0x0000000000017941 */ /* 0x000fea0003800200 */
.L_x_38:
[----:B------:R-:W2:Y:S01]  /*2890*/  LDG.E R0, desc[UR36][R6.64+0x8] ;  /* 0x0000082406007981 */ /* 0x000ea2000c1e1900 */
[----:B------:R-:W-:Y:S01]  /*28a0*/  BSSY.RECONVERGENT B1, `(.L_x_40) ;  /* 0x0000005000017945 */ /* 0x000fe20003800200 */
[----:B--2---:R-:W-:-:S13]  /*28b0*/  ISETP.NE.AND P0, PT, R0, RZ, PT ;  /* 0x000000ff0000720c */ /* 0x004fda0003f05270 */
[----:B------:R-:W-:Y:S05]  /*28c0*/  @!P0 BRA `(.L_x_41) ;  /* 0x0000000000088947 */ /* 0x000fea0003800000 */
[----:B01----:R-:W0:Y:S02]  /*28d0*/  LDC.64 R10, c[0x4][0x8] ;  /* 0x01000200ff0a7b82 */ /* 0x003e240000000a00 */
[----:B0-----:R2:W5:Y:S02]  /*28e0*/  ATOMG.E.EXCH.STRONG.GPU PT, RZ, desc[UR36][R10.64], RZ ;  /* 0x800000ff0aff79a8 */ /* 0x001564000c1ef124 */
.L_x_41:
[----:B------:R-:W-:Y:S05]  /*28f0*/  BSYNC.RECONVERGENT B1 ;  /* 0x0000000000017941 */ /* 0x000fea0003800200 */
.L_x_40:
[----:B------:R-:W3:Y:S01]  /*2900*/  LDG.E R0, desc[UR36][R6.64+0xc] ;  /* 0x00000c2406007981 */ /* 0x000ee2000c1e1900 */
[----:B------:R-:W-:Y:S01]  /*2910*/  BSSY.RECONVERGENT B1, `(.L_x_42) ;  /* 0x0000005000017945 */ /* 0x000fe20003800200 */
[----:B---3--:R-:W-:-:S13]  /*2920*/  ISETP.NE.AND P0, PT, R0, RZ, PT ;  /* 0x000000ff0000720c */ /* 0x008fda0003f05270 */
[----:B------:R-:W-:Y:S05]  /*2930*/  @!P0 BRA `(.L_x_43) ;  /* 0x0000000000088947 */ /* 0x000fea0003800000 */
[----:B012---:R-:W0:Y:S02]  /*2940*/  LDC.64 R10, c[0x4][0x8] ;  /* 0x01000200ff0a7b82 */ /* 0x007e240000000a00 */
[----:B0-----:R3:W5:Y:S02]  /*2950*/  ATOMG.E.EXCH.STRONG.GPU PT, RZ, desc[UR36][R10.64], RZ ;  /* 0x800000ff0aff79a8 */ /* 0x001764000c1ef124 */
.L_x_43:
[----:B------:R-:W-:Y:S05]  /*2960*/  BSYNC.RECONVERGENT B1 ;  /* 0x0000000000017941 */ /* 0x000fea0003800200 */
.L_x_42:
[----:B------:R-:W4:Y:S01]  /*2970*/  LDG.E R0, desc[UR36][R6.64+0x10] ;  /* 0x0000102406007981 */ /* 0x000f22000c1e1900 */
[----:B------:R-:W-:Y:S01]  /*2980*/  BSSY.RECONVERGENT B1, `(.L_x_44) ;  /* 0x0000005000017945 */ /* 0x000fe20003800200 */
[----:B----4-:R-:W-:-:S13]  /*2990*/  ISETP.NE.AND P0, PT, R0, RZ, PT ;  /* 0x000000ff0000720c */ /* 0x010fda0003f05270 */
[----:B------:R-:W-:Y:S05]  /*29a0*/  @!P0 BRA `(.L_x_45) ;  /* 0x0000000000088947 */ /* 0x000fea0003800000 */
[----:B0123--:R-:W0:Y:S02]  /*29b0*/  LDC.64 R10, c[0x4][0x8] ;  /* 0x01000200ff0a7b82 */ /* 0x00fe240000000a00 */
[----:B0-----:R4:W5:Y:S02]  /*29c0*/  ATOMG.E.EXCH.STRONG.GPU PT, RZ, desc[UR36][R10.64], RZ ;  /* 0x800000ff0aff79a8 */ /* 0x001964000c1ef124 */
.L_x_45:
[----:B------:R-:W-:Y:S05]  /*29d0*/  BSYNC.RECONVERGENT B1 ;  /* 0x0000000000017941 */ /* 0x000fea0003800200 */
.L_x_44:
[----:B------:R-:W2:Y:S01]  /*29e0*/  LDG.E R0, desc[UR36][R6.64+0x14] ;  /* 0x0000142406007981 */ /* 0x000ea2000c1e1900 */
[----:B------:R-:W-:Y:S01]  /*29f0*/  BSSY.RECONVERGENT B1, `(.L_x_46) ;  /* 0x0000005000017945 */ /* 0x000fe20003800200 */
[----:B--2---:R-:W-:-:S13]  /*2a00*/  ISETP.NE.AND P0, PT, R0, RZ, PT ;  /* 0x000000ff0000720c */ /* 0x004fda0003f05270 */
[----:B------:R-:W-:Y:S05]  /*2a10*/  @!P0 BRA `(.L_x_47) ;  /* 0x0000000000088947 */ /* 0x000fea0003800000 */
[----:B01-34-:R-:W0:Y:S02]  /*2a20*/  LDC.64 R10, c[0x4][0x8] ;  /* 0x01000200ff0a7b82 */ /* 0x01be240000000a00 */
[----:B0-----:R2:W5:Y:S02]  /*2a30*/  ATOMG.E.EXCH.STRONG.GPU PT, RZ, desc[UR36][R10.64], RZ ;  /* 0x800000ff0aff79a8 */ /* 0x001564000c1ef124 */
.L_x_47:
[----:B------:R-:W-:Y:S05]  /*2a40*/  BSYNC.RECONVERGENT B1 ;  /* 0x0000000000017941 */ /* 0x000fea0003800200 */
.L_x_46:
[----:B------:R-:W3:Y:S01]  /*2a50*/  LDG.E R0, desc[UR36][R6.64+0x18] ;  /* 0x0000182406007981 */ /* 0x000ee2000c1e1900 */
[----:B------:R-:W-:Y:S01]  /*2a60*/  BSSY.RECONVERGENT B1, `(.L_x_48) ;  /* 0x0000005000017945 */ /* 0x000fe20003800200 */
[----:B---3--:R-:W-:-:S13]  /*2a70*/  ISETP.NE.AND P0, PT, R0, RZ, PT ;  /* 0x000000ff0000720c */ /* 0x008fda0003f05270 */
[----:B------:R-:W-:Y:S05]  /*2a80*/  @!P0 BRA `(.L_x_49) ;  /* 0x0000000000088947 */ /* 0x000fea0003800000 */
[----:B012-4-:R-:W0:Y:S02]  /*2a90*/  LDC.64 R10, c[0x4][0x8] ;  /* 0x01000200ff0a7b82 */ /* 0x017e240000000a00 */
[----:B0-----:R3:W5:Y:S02]  /*2aa0*/  ATOMG.E.EXCH.STRONG.GPU PT, RZ, desc[UR36][R10.64], RZ ;  /* 0x800000ff0aff79a8 */ /* 0x001764000c1ef124 */
.L_x_49:
[----:B------:R-:W-:Y:S05]  /*2ab0*/  BSYNC.RECONVERGENT B1 ;  /* 0x0000000000017941 */ /* 0x000fea0003800200 */
.L_x_48:
[----:B------:R-:W2:Y:S01]  /*2ac0*/  LDG.E R0, desc[UR36][R6.64+0x1c] ;  /* 0x00001c2406007981 */ /* 0x000ea2000c1e1900 */
[----:B------:R-:W-:Y:S01]  /*2ad0*/  BSSY.RECONVERGENT B1, `(.L_x_50) ;  /* 0x0000005000017945 */ /* 0x000fe20003800200 */
[----:B--2---:R-:W-:-:S13]  /*2ae0*/  ISETP.NE.AND P0, PT, R0, RZ, PT ;  /* 0x000000ff0000720c */ /* 0x004fda0003f05270 */
[----:B------:R-:W-:Y:S05]  /*2af0*/  @!P0 BRA `(.L_x_51) ;  /* 0x0000000000088947 */ /* 0x000fea0003800000 */
[----:B01-34-:R-:W0:Y:S02]  /*2b00*/  LDC.64 R10, c[0x4][0x8] ;  /* 0x01000200ff0a7b82 */ /* 0x01be240000000a00 */
[----:B0-----:R2:W5:Y:S02]  /*2b10*/  ATOMG.E.EXCH.STRONG.GPU PT, RZ, desc[UR36][R10.64], RZ ;  /* 0x800000ff0aff79a8 */ /* 0x001564000c1ef124 */
.L_x_51:
[----:B------:R-:W-:Y:S05]  /*2b20*/  BSYNC.RECONVERGENT B1 ;  /* 0x0000000000017941 */ /* 0x000fea0003800200 */
.L_x_50:
[----:B------:R-:W3:Y:S01]  /*2b30*/  LDG.E R0, desc[UR36][R6.64+0x20] ;  /* 0x0000202406007981 */ /* 0x000ee2000c1e1900 */
[----:B------:R-:W-:Y:S01]  /*2b40*/  BSSY.RECONVERGENT B1, `(.L_x_52) ;  /* 0x0000005000017945 */ /* 0x000fe20003800200 */
[----:B---3--:R-:W-:-:S13]  /*2b50*/  ISETP.NE.AND P0, PT, R0, RZ, PT ;  /* 0x000000ff0000720c */ /* 0x008fda0003f05270 */
[----:B------:R-:W-:Y:S05]  /*2b60*/  @!P0 BRA `(.L_x_53) ;  /* 0x0000000000088947 */ /* 0x000fea0003800000 */
[----:B012-4-:R-:W0:Y:S02]  /*2b70*/  LDC.64 R10, c[0x4][0x8] ;  /* 0x01000200ff0a7b82 */ /* 0x017e240000000a00 */
[----:B0-----:R3:W5:Y:S02]  /*2b80*/  ATOMG.E.EXCH.STRONG.GPU PT, RZ, desc[UR36][R10.64], RZ ;  /* 0x800000ff0aff79a8 */ /* 0x001764000c1ef124 */
.L_x_53:
[----:B------:R-:W-:Y:S05]  /*2b90*/  BSYNC.RECONVERGENT B1 ;  /* 0x0000000000017941 */ /* 0x000fea0003800200 */
.L_x_52:
[----:B------:R-:W2:Y:S01]  /*2ba0*/  LDG.E R0, desc[UR36][R6.64+0x24] ;  /* 0x0000242406007981 */ /* 0x000ea2000c1e1900 */
[----:B------:R-:W-:Y:S01]  /*2bb0*/  BSSY.RECONVERGENT B1, `(.L_x_54) ;  /* 0x0000005000017945 */ /* 0x000fe20003800200 */
[----:B--2---:R-:W-:-:S13]  /*2bc0*/  ISETP.NE.AND P0, PT, R0, RZ, PT ;  /* 0x000000ff0000720c */ /* 0x004fda0003f05270 */
[----:B------:R-:W-:Y:S05]  /*2bd0*/  @!P0 BRA `(.L_x_55) ;  /* 0x0000000000088947 */ /* 0x000fea0003800000 */
[----:B01-34-:R-:W0:Y:S02]  /*2be0*/  LDC.64 R10, c[0x4][0x8] ;  /* 0x01000200ff0a7b82 */ /* 0x01be240000000a00 */
[----:B0-----:R2:W5:Y:S02]  /*2bf0*/  ATOMG.E.EXCH.STRONG.GPU PT, RZ, desc[UR36][R10.64], RZ ;  /* 0x800000ff0aff79a8 */ /* 0x001564000c1ef124 */
.L_x_55:
[----:B------:R-:W-:Y:S05]  /*2c00*/  BSYNC.RECONVERGENT B1 ;  /* 0x0000000000017941 */ /* 0x000fea0003800200 */
.L_x_54:
[----:B------:R-:W3:Y:S01]  /*2c10*/  LDG.E R0, desc[UR36][R6.64+0x28] ;  /* 0x0000282406007981 */ /* 0x000ee2000c1e1900 */
[----:B------:R-:W-:Y:S01]  /*2c20*/  BSSY.RECONVERGENT B1, `(.L_x_56) ;  /* 0x0000005000017945 */ /* 0x000fe20003800200 */
[----:B---3--:R-:W-:-:S13]  /*2c30*/  ISETP.NE.AND P0, PT, R0, RZ, PT ;  /* 0x000000ff0000720c */ /* 0x008fda0003f05270 */
[----:B------:R-:W-:Y:S05]  /*2c40*/  @!P0 BRA `(.L_x_57) ;  /* 0x0000000000088947 */ /* 0x000fea0003800000 */
[----:B012-4-:R-:W0:Y:S02]  /*2c50*/  LDC.64 R10, c[0x4][0x8] ;  /* 0x01000200ff0a7b82 */ /* 0x017e240000000a00 */
[----:B0-----:R3:W5:Y:S02]  /*2c60*/  ATOMG.E.EXCH.STRONG.GPU PT, RZ, desc[UR36][R10.64], RZ ;  /* 0x800000ff0aff79a8 */ /* 0x001764000c1ef124 */
.L_x_57:
[----:B------:R-:W-:Y:S05]  /*2c70*/  BSYNC.RECONVERGENT B1 ;  /* 0x0000000000017941 */ /* 0x000fea0003800200 */
.L_x_56:
[----:B------:R-:W2:Y:S01]  /*2c80*/  LDG.E R0, desc[UR36][R6.64+0x2c] ;  /* 0x00002c2406007981 */ /* 0x000ea2000c1e1900 */
[----:B------:R-:W-:Y:S01]  /*2c90*/  BSSY.RECONVERGENT B1, `(.L_x_58) ;  /* 0x0000005000017945 */ /* 0x000fe20003800200 */
[----:B--2---:R-:W-:-:S13]  /*2ca0*/  ISETP.NE.AND P0, PT, R0, RZ, PT ;  /* 0x000000ff0000720c */ /* 0x004fda0003f05270 */
[----:B------:R-:W-:Y:S05]  /*2cb0*/  @!P0 BRA `(.L_x_59) ;  /* 0x0000000000088947 */ /* 0x000fea0003800000 */
[----:B01-34-:R-:W0:Y:S02]  /*2cc0*/  LDC.64 R10, c[0x4][0x8] ;  /* 0x01000200ff0a7b82 */ /* 0x01be240000000a00 */
[----:B0-----:R2:W5:Y:S02]  /*2cd0*/  ATOMG.E.EXCH.STRONG.GPU PT, RZ, desc[UR36][R10.64], RZ ;  /* 0x800000ff0aff79a8 */ /* 0x001564000c1ef124 */
.L_x_59:
[----:B------:R-:W-:Y:S05]  /*2ce0*/  BSYNC.RECONVERGENT B1 ;  /* 0x0000000000017941 */ /* 0x000fea0003800200 */
.L_x_58:
[----:B------:R-:W3:Y:S01]  /*2cf0*/  LDG.E R0, desc[UR36][R6.64+0x30] ;  /* 0x0000302406007981 */ /* 0x000ee2000c1e1900 */
[----:B------:R-:W-:Y:S01]  /*2d00*/  BSSY.RECONVERGENT B1, `(.L_x_60) ;  /* 0x0000005000017945 */ /* 0x000fe20003800200 */
[----:B---3--:R-:W-:-:S13]  /*2d10*/  ISETP.NE.AND P0, PT, R0, RZ, PT ;  /* 0x000000ff0000720c */ /* 0x008fda0003f05270 */
[----:B------:R-:W-:Y:S05]  /*2d20*/  @!P0 BRA `(.L_x_61) ;  /* 0x0000000000088947 */ /* 0x000fea0003800000 */
[----:B012-4-:R-:W0:Y:S02]  /*2d30*/  LDC.64 R10, c[0x4][0x8] ;  /* 0x01000200ff0a7b82 */ /* 0x017e240000000a00 */
[----:B0-----:R3:W5:Y:S02]  /*2d40*/  ATOMG.E.EXCH.STRONG.GPU PT, RZ, desc[UR36][R10.64], RZ ;  /* 0x800000ff0aff79a8 */ /* 0x001764000c1ef124 */
.L_x_61:
[----:B------:R-:W-:Y:S05]  /*2d50*/  BSYNC.RECONVERGENT B1 ;  /* 0x0000000000017941 */ /* 0x000fea0003800200 */
.L_x_60:
[----:B------:R-:W2:Y:S01]  /*2d60*/  LDG.E R0, desc[UR36][R6.64+0x34] ;  /* 0x0000342406007981 */ /* 0x000ea2000c1e1900 */
[----:B------:R-:W-:Y:S01]  /*2d70*/  BSSY.RECONVERGENT B1, `(.L_x_62) ;  /* 0x0000005000017945 */ /* 0x000fe20003800200 */
[----:B--2---:R-:W-:-:S13]  /*2d80*/  ISETP.NE.AND P0, PT, R0, RZ, PT ;  /* 0x000000ff0000720c */ /* 0x004fda0003f05270 */
[----:B------:R-:W-:Y:S05]  /*2d90*/  @!P0 BRA `(.L_x_63) ;  /* 0x0000000000088947 */ /* 0x000fea0003800000 */
[----:B01-34-:R-:W0:Y:S02]  /*2da0*/  LDC.64 R10, c[0x4][0x8] ;  /* 0x01000200ff0a7b82 */ /* 0x01be240000000a00 */
[----:B0-----:R2:W5:Y:S02]  /*2db0*/  ATOMG.E.EXCH.STRONG.GPU PT, RZ, desc[UR36][R10.64], RZ ;  /* 0x800000ff0aff79a8 */ /* 0x001564000c1ef124 */
.L_x_63:
[----:B------:R-:W-:Y:S05]  /*2dc0*/  BSYNC.RECONVERGENT B1 ;  /* 0x0000000000017941 */ /* 0x000fea0003800200 */
.L_x_62:
[----:B------:R-:W3:Y:S01]  /*2dd0*/  LDG.E R0, desc[UR36][R6.64+0x38] ;  /* 0x0000382406007981 */ /* 0x000ee2000c1e1900 */
[----:B------:R-:W-:Y:S01]  /*2de0*/  BSSY.RECONVERGENT B1, `(.L_x_64) ;  /* 0x0000005000017945 */ /* 0x000fe20003800200 */
[----:B---3--:R-:W-:-:S13]  /*2df0*/  ISETP.NE.AND P0, PT, R0, RZ, PT ;  /* 0x000000ff0000720c */ /* 0x008fda0003f05270 */
[----:B------:R-:W-:Y:S05]  /*2e00*/  @!P0 BRA `(.L_x_65) ;  /* 0x0000000000088947 */ /* 0x000fea0003800000 */
[----:B012-4-:R-:W0:Y:S02]  /*2e10*/  LDC.64 R10, c[0x4][0x8] ;  /* 0x01000200ff0a7b82 */ /* 0x017e240000000a00 */
[----:B0-----:R3:W5:Y:S02]  /*2e20*/  ATOMG.E.EXCH.STRONG.GPU PT, RZ, desc[UR36][R10.64], RZ ;  /* 0x800000ff0aff79a8 */ /* 0x001764000c1ef124 */
.L_x_65:
[----:B------:R-:W-:Y:S05]  /*2e30*/  BSYNC.RECONVERGENT B1 ;  /* 0x0000000000017941 */ /* 0x000fea0003800200 */
.L_x_64:
[----:B------:R-:W2:Y:S01]  /*2e40*/  LDG.E R6, desc[UR36][R6.64+0x3c] ;  /* 0x00003c2406067981 */ /* 0x000ea2000c1e1900 */
[----:B------:R-:W-:Y:S01]  /*2e50*/  IADD3 R9, PT, PT, R9, 0x10, RZ ;  /* 0x0000001009097810 */ /* 0x000fe20007ffe0ff */
[----:B------:R-:W-:Y:S03]  /*2e60*/  BSSY.RECONVERGENT B1, `(.L_x_66) ;  /* 0x0000006000017945 */ /* 0x000fe60003800200 */
[----:B------:R-:W-:Y:S02]  /*2e70*/  ISETP.NE.AND P1, PT, R9, R18, PT ;  /* 0x000000120900720c */ /* 0x000fe40003f25270 */
[----:B--2---:R-:W-:-:S13]  /*2e80*/  ISETP.NE.AND P0, PT, R6, RZ, PT ;  /* 0x000000ff0600720c */ /* 0x004fda0003f05270 */
[----:B------:R-:W-:Y:S05]  /*2e90*/  @!P0 BRA `(.L_x_67) ;  /* 0x0000000000088947 */ /* 0x000fea0003800000 */
[----:B------:R-:W2:Y:S02]  /*2ea0*/  LDC.64 R6, c[0x4][0x8] ;  /* 0x01000200ff067b82 */ /* 0x000ea40000000a00 */
[----:B--2---:R2:W5:Y:S02]  /*2eb0*/  ATOMG.E.EXCH.STRONG.GPU PT, RZ, desc[UR36][R6.64], RZ ;  /* 0x800000ff06ff79a8 */ /* 0x004564000c1ef124 */
.L_x_67:
[----:B------:R-:W-:Y:S05]  /*2ec0*/  BSYNC.RECONVERGENT B1 ;  /* 0x0000000000017941 */ /* 0x000fea0003800200 */
.L_x_66:
[----:B------:R-:W-:Y:S01]  /*2ed0*/  VIADD R3, R3, 0x10 ;  /* 0x0000001003037836 */ /* 0x000fe20000000000 */
[----:B------:R-:W-:Y:S06]  /*2ee0*/  @P1 BRA `(.L_x_68) ;  /* 0xfffffff800281947 */ /* 0x000fec000383ffff */
.L_x_35:
[----:B------:R-:W-:Y:S05]  /*2ef0*/  BSYNC B0 ;  /* 0x0000000000007941 */ /* 0x000fea0003800000 */
.L_x_34:
[----:B------:R-:W-:-:S13]  /*2f00*/  ISETP.NE.AND P0, PT, R23, RZ, PT ;  /* 0x000000ff1700720c */ /* 0x000fda0003f05270 */
[----:B------:R-:W-:Y:S05]  /*2f10*/  @!P0 BRA `(.L_x_33) ;  /* 0x0000000800048947 */ /* 0x000fea0003800000 */
[----:B------:R-:W-:Y:S01]  /*2f20*/  VIADD R0, R23, 0xffffffff ;  /* 0xffffffff17007836 */ /* 0x000fe20000000000 */
[----:B------:R-:W-:Y:S04]  /*2f30*/  BSSY.RECONVERGENT B0, `(.L_x_69) ;  /* 0x000003e000007945 */ /* 0x000fe80003800200 */
[----:B------:R-:W-:-:S13]  /*2f40*/  ISETP.GE.U32.AND P0, PT, R0, 0x7, PT ;  /* 0x000000070000780c */ /* 0x000fda0003f06070 */
[----:B------:R-:W-:Y:S05]  /*2f50*/  @!P0 BRA `(.L_x_70) ;  /* 0x0000000000ec8947 */ /* 0x000fea0003800000 */
[----:B------:R-:W0:Y:S02]  /*2f60*/  LDC.64 R4, c[0x0][0x3a8] ;  /* 0x0000ea00ff047b82 */ /* 0x000e240000000a00 */
[----:B0-----:R-:W-:-:S05]  /*2f70*/  IMAD.WIDE R4, R3, 0x4, R4 ;  /* 0x0000000403047825 */ /* 0x001fca00078e0204 */
[----:B------:R-:W2:Y:S01]  /*2f80*/  LDG.E R0, desc[UR36][R4.64] ;  /* 0x0000002404007981 */ /* 0x000ea2000c1e1900 */
[----:B------:R-:W-:Y:S01]  /*2f90*/  BSSY.RECONVERGENT B1, `(.L_x_71) ;  /* 0x0000005000017945 */ /* 0x000fe20003800200 */
[----:B--2---:R-:W-:-:S13]  /*2fa0*/  ISETP.NE.AND P0, PT, R0, RZ, PT ;  /* 0x000000ff0000720c */ /* 0x004fda0003f05270 */
[----:B------:R-:W-:Y:S05]  /*2fb0*/  @!P0 BRA `(.L_x_72) ;  /* 0x0000000000088947 */ /* 0x000fea0003800000 */
[----:B---3--:R-:W0:Y:S02]  /*2fc0*/  LDC.64 R6, c[0x4][0x8] ;  /* 0x01000200ff067b82 */ /* 0x008e240000000a00 */
[----:B0-----:R0:W5:Y:S02]  /*2fd0*/  ATOMG.E.EXCH.STRONG.GPU PT, RZ, desc[UR36][R6.64], RZ ;  /* 0x800000ff06ff79a8 */ /* 0x001164000c1ef124 */
.L_x_72:
[----:B------:R-:W-:Y:S05]  /*2fe0*/  BSYNC.RECONVERGENT B1 ;  /* 0x0000000000017941 */ /* 0x000fea0003800200 */
.L_x_71:
[----:B------:R-:W2:Y:S01]  /*2ff0*/  LDG.E R0, desc[UR36][R4.64+0x4] ;  /* 0x0000042404007981 */ /* 0x000ea2000c1e1900 */
[----:B------:R-:W-:Y:S01]  /*3000*/  BSSY.RECONVERGENT B1, `(.L_x_73) ;  /* 0x0000005000017945 */ /* 0x000fe20003800200 */
[----:B--2---:R-:W-:-:S13]  /*3010*/  ISETP.NE.AND P0, PT, R0, RZ, PT ;  /* 0x000000ff0000720c */ /* 0x004fda0003f05270 */
[----:B------:R-:W-:Y:S05]  /*3020*/  @!P0 BRA `(.L_x_74) ;  /* 0x0000000000088947 */ /* 0x000fea0003800000 */
[----:B0--3--:R-:W0:Y:S02]  /*3030*/  LDC.64 R6, c[0x4][0x8] ;  /* 0x01000200ff067b82 */ /* 0x009e240000000a00 */
[----:B0-----:R2:W5:Y:S02]  /*3040*/  ATOMG.E.EXCH.STRONG.GPU PT, RZ, desc[UR36][R6.64], RZ ;  /* 0x800000ff06ff79a8 */ /* 0x001564000c1ef124 */
.L_x_74:
[----:B------:R-:W-:Y:S05]  /*3050*/  BSYNC.RECONVERGENT B1 ;  /* 0x0000000000017941 */ /* 0x000fea0003800200 */
.L_x_73:
[----:B------:R-:W3:Y:S01]  /*3060*/  LDG.E R0, desc[UR36][R4.64+0x8] ;  /* 0x0000082404007981 */ /* 0x000ee2000c1e1900 */
[----:B------:R-:W-:Y:S01]  /*3070*/  BSSY.RECONVERGENT B1, `(.L_x_75) ;  /* 0x0000005000017945 */ /* 0x000fe20003800200 */
[----:B---3--:R-:W-:-:S13]  /*3080*/  ISETP.NE.AND P0, PT, R0, RZ, PT ;  /* 0x000000ff0000720c */ /* 0x008fda0003f05270 */
[----:B------:R-:W-:Y:S05]  /*3090*/  @!P0 BRA `(.L_x_76) ;  /* 0x0000000000088947 */ /* 0x000fea0003800000 */
[----:B0-2---:R-:W0:Y:S02]  /*30a0*/  LDC.64 R6, c[0x4][0x8] ;  /* 0x01000200ff067b82 */ /* 0x005e240000000a00 */
[----:B0-----:R3:W5:Y:S02]  /*30b0*/  ATOMG.E.EXCH.STRONG.GPU PT, RZ, desc[UR36][R6.64], RZ ;  /* 0x800000ff06ff79a8 */ /* 0x001764000c1ef124 */
.L_x_76:
[----:B------:R-:W-:Y:S05]  /*30c0*/  BSYNC.RECONVERGENT B1 ;  /* 0x0000000000017941 */ /* 0x000fea0003800200 */
.L_x_75:
[----:B------:R-:W2:Y:S01]  /*30d0*/  LDG.E R0, desc[UR36][R4.64+0xc] ;  /* 0x00000c2404007981 */ /* 0x000ea2000c1e1900 */
[----:B------:R-:W-:Y:S01]  /*30e0*/  BSSY.RECONVERGENT B1, `(.L_x_77) ;  /* 0x0000005000017945 */ /* 0x000fe20003800200 */
[----:B--2---:R-:W-:-:S13]  /*30f0*/  ISETP.NE.AND P0, PT, R0, RZ, PT ;  /* 0x000000ff0000720c */ /* 0x004fda0003f05270 */
[----:B------:R-:W-:Y:S05]  /*3100*/  @!P0 BRA `(.L_x_78) ;  /* 0x0000000000088947 */ /* 0x000fea0003800000 */
[----:B0--3--:R-:W0:Y:S02]  /*3110*/  LDC.64 R6, c[0x4][0x8] ;  /* 0x01000200ff067b82 */ /* 0x009e240000000a00 */
[----:B0-----:R2:W5:Y:S02]  /*3120*/  ATOMG.E.EXCH.STRONG.GPU PT, RZ, desc[UR36][R6.64], RZ ;  /* 0x800000ff06ff79a8 */ /* 0x001564000c1ef124 */
.L_x_78:
[----:B------:R-:W-:Y:S05]  /*3130*/  BSYNC.RECONVERGENT B1 ;  /* 0x0000000000017941 */ /* 0x000fea0003800200 */
.L_x_77:
[----:B------:R-:W3:Y:S01]  /*3140*/  LDG.E R0, desc[UR36][R4.64+0x10] ;  /* 0x0000102404007981 */ /* 0x000ee2000c1e1900 */
[----:B------:R-:W-:Y:S01]  /*3150*/  BSSY.RECONVERGENT B1, `(.L_x_79) ;  /* 0x0000005000017945 */ /* 0x000fe20003800200 */
[----:B---3--:R-:W-:-:S13]  /*3160*/  ISETP.NE.AND P0, PT, R0, RZ, PT ;  /* 0x000000ff0000720c */ /* 0x008fda0003f05270 */
[----:B------:R-:W-:Y:S05]  /*3170*/  @!P0 BRA `(.L_x_80) ;  /* 0x0000000000088947 */ /* 0x000fea0003800000 */
[----:B0-2---:R-:W0:Y:S02]  /*3180*/  LDC.64 R6, c[0x4][0x8] ;  /* 0x01000200ff067b82 */ /* 0x005e240000000a00 */
[----:B0-----:R3:W5:Y:S02]  /*3190*/  ATOMG.E.EXCH.STRONG.GPU PT, RZ, desc[UR36][R6.64], RZ ;  /* 0x800000ff06ff79a8 */ /* 0x001764000c1ef124 */
.L_x_80:
[----:B------:R-:W-:Y:S05]  /*31a0*/  BSYNC.RECONVERGENT B1 ;  /* 0x0000000000017941 */ /* 0x000fea0003800200 */
.L_x_79:
[----:B------:R-:W2:Y:S01]  /*31b0*/  LDG.E R0, desc[UR36][R4.64+0x14] ;  /* 0x0000142404007981 */ /* 0x000ea2000c1e1900 */
[----:B------:R-:W-:Y:S01]  /*31c0*/  BSSY.RECONVERGENT B1, `(.L_x_81) ;  /* 0x0000005000017945 */ /* 0x000fe20003800200 */
[----:B--2---:R-:W-:-:S13]  /*31d0*/  ISETP.NE.AND P0, PT, R0, RZ, PT ;  /* 0x000000ff0000720c */ /* 0x004fda0003f05270 */
[----:B------:R-:W-:Y:S05]  /*31e0*/  @!P0 BRA `(.L_x_82) ;  /* 0x0000000000088947 */ /* 0x000fea0003800000 */
[----:B0--3--:R-:W0:Y:S02]  /*31f0*/  LDC.64 R6, c[0x4][0x8] ;  /* 0x01000200ff067b82 */ /* 0x009e240000000a00 */
[----:B0-----:R2:W5:Y:S02]  /*3200*/  ATOMG.E.EXCH.STRONG.GPU PT, RZ, desc[UR36][R6.64], RZ ;  /* 0x800000ff06ff79a8 */ /* 0x001564000c1ef124 */
.L_x_82:
[----:B------:R-:W-:Y:S05]  /*3210*/  BSYNC.RECONVERGENT B1 ;  /* 0x0000000000017941 */ /* 0x000fea0003800200 */
.L_x_81:
[----:B------:R-:W3:Y:S01]  /*3220*/  LDG.E R0, desc[UR36][R4.64+0x18] ;  /* 0x0000182404007981 */ /* 0x000ee2000c1e1900 */
[----:B------:R-:W-:Y:S01]  /*3230*/  BSSY.RECONVERGENT B1, `(.L_x_83) ;  /* 0x0000005000017945 */ /* 0x000fe20003800200 */
[----:B---3--:R-:W-:-:S13]  /*3240*/  ISETP.NE.AND P0, PT, R0, RZ, PT ;  /* 0x000000ff0000720c */ /* 0x008fda0003f05270 */
[----:B------:R-:W-:Y:S05]  /*3250*/  @!P0 BRA `(.L_x_84) ;  /* 0x0000000000088947 */ /* 0x000fea0003800000 */
[----:B0-2---:R-:W0:Y:S02]  /*3260*/  LDC.64 R6, c[0x4][0x8] ;  /* 0x01000200ff067b82 */ /* 0x005e240000000a00 */
[----:B0-----:R3:W5:Y:S02]  /*3270*/  ATOMG.E.EXCH.STRONG.GPU PT, RZ, desc[UR36][R6.64], RZ ;  /* 0x800000ff06ff79a8 */ /* 0x001764000c1ef124 */
.L_x_84:
[----:B------:R-:W-:Y:S05]  /*3280*/  BSYNC.RECONVERGENT B1 ;  /* 0x0000000000017941 */ /* 0x000fea0003800200 */
.L_x_83:
[----:B------:R-:W2:Y:S01]  /*3290*/  LDG.E R4, desc[UR36][R4.64+0x1c] ;  /* 0x00001c2404047981 */ /* 0x000ea2000c1e1900 */
[----:B------:R-:W-:Y:S01]  /*32a0*/  BSSY.RECONVERGENT B1, `(.L_x_85) ;  /* 0x0000005000017945 */ /* 0x000fe20003800200 */
[----:B--2---:R-:W-:-:S13]  /*32b0*/  ISETP.NE.AND P0, PT, R4, RZ, PT ;  /* 0x000000ff0400720c */ /* 0x004fda0003f05270 */
[----:B------:R-:W-:Y:S05]  /*32c0*/  @!P0 BRA `(.L_x_86) ;  /* 0x0000000000088947 */ /* 0x000fea0003800000 */
[----:B------:R-:W2:Y:S02]  /*32d0*/  LDC.64 R4, c[0x4][0x8] ;  /* 0x01000200ff047b82 */ /* 0x000ea40000000a00 */
[----:B--2---:R2:W5:Y:S02]  /*32e0*/  ATOMG.E.EXCH.STRONG.GPU PT, RZ, desc[UR36][R4.64], RZ ;  /* 0x800000ff04ff79a8 */ /* 0x004564000c1ef124 */
.L_x_86:
[----:B------:R-:W-:Y:S05]  /*32f0*/  BSYNC.RECONVERGENT B1 ;  /* 0x0000000000017941 */ /* 0x000fea0003800200 */
.L_x_85:
[----:B------:R-:W-:-:S07]  /*3300*/  VIADD R3, R3, 0x8 ;  /* 0x0000000803037836 */ /* 0x000fce0000000000 */
.L_x_70:
[----:B------:R-:W-:Y:S05]  /*3310*/  BSYNC.RECONVERGENT B0 ;  /* 0x0000000000007941 */ /* 0x000fea0003800200 */
.L_x_69:
[----:B------:R-:W-:-:S13]  /*3320*/  ISETP.NE.AND P0, PT, R22, RZ, PT ;  /* 0x000000ff1600720c */ /* 0x000fda0003f05270 */
[----:B------:R-:W-:Y:S05]  /*3330*/  @!P0 BRA `(.L_x_33) ;  /* 0x0000000000fc8947 */ /* 0x000fea0003800000 */
[----:B------:R-:W-:Y:S01]  /*3340*/  VIADD R0, R22, 0xffffffff ;  /* 0xffffffff16007836 */ /* 0x000fe20000000000 */
[----:B------:R-:W-:Y:S04]  /*3350*/  BSSY.RECONVERGENT B0, `(.L_x_87) ;  /* 0x0000022000007945 */ /* 0x000fe80003800200 */
[----:B------:R-:W-:-:S13]  /*3360*/  ISETP.GE.U32.AND P0, PT, R0, 0x3, PT ;  /* 0x000000030000780c */ /* 0x000fda0003f06070 */
[----:B------:R-:W-:Y:S05]  /*3370*/  @!P0 BRA `(.L_x_88) ;  /* 0x00000000007c8947 */ /* 0x000fea0003800000 */
[----:B--2---:R-:W2:Y:S02]  /*3380*/  LDC.64 R4, c[0x0][0x3a8] ;  /* 0x0000ea00ff047b82 */ /* 0x004ea40000000a00 */
[----:B--2---:R-:W-:-:S05]  /*3390*/  IMAD.WIDE R4, R3, 0x4, R4 ;  /* 0x0000000403047825 */ /* 0x004fca00078e0204 */
[----:B------:R-:W2:Y:S01]  /*33a0*/  LDG.E R0, desc[UR36][R4.64] ;  /* 0x0000002404007981 */ /* 0x000ea2000c1e1900 */
[----:B------:R-:W-:Y:S01]  /*33b0*/  BSSY.RECONVERGENT B1, `(.L_x_89) ;  /* 0x0000005000017945 */ /* 0x000fe20003800200 */
[----:B--2---:R-:W-:-:S13]  /*33c0*/  ISETP.NE.AND P0, PT, R0, RZ, PT ;  /* 0x000000ff0000720c */ /* 0x004fda0003f05270 */
[----:B------:R-:W-:Y:S05]  /*33d0*/  @!P0 BRA `(.L_x_90) ;  /* 0x0000000000088947 */ /* 0x000fea0003800000 */
[----:B0--3--:R-:W0:Y:S02]  /*33e0*/  LDC.64 R6, c[0x4][0x8] ;  /* 0x01000200ff067b82 */ /* 0x009e240000000a00 */
[----:B0-----:R2:W5:Y:S02]  /*33f0*/  ATOMG.E.EXCH.STRONG.GPU PT, RZ, desc[UR36][R6.64], RZ ;  /* 0x800000ff06ff79a8 */ /* 0x001564000c1ef124 */
.L_x_90:
[----:B------:R-:W-:Y:S05]  /*3400*/  BSYNC.RECONVERGENT B1 ;  /* 0x0000000000017941 */ /* 0x000fea0003800200 */
.L_x_89:
[----:B------:R-:W3:Y:S01]  /*3410*/  LDG.E R0, desc[UR36][R4.64+0x4] ;  /* 0x0000042404007981 */ /* 0x000ee2000c1e1900 */
[----:B------:R-:W-:Y:S01]  /*3420*/  BSSY.RECONVERGENT B1, `(.L_x_91) ;  /* 0x0000005000017945 */ /* 0x000fe20003800200 */
[----:B---3--:R-:W-:-:S13]  /*3430*/  ISETP.NE.AND P0, PT, R0, RZ, PT ;  /* 0x000000ff0000720c */ /* 0x008fda0003f05270 */
[----:B------:R-:W-:Y:S05]  /*3440*/  @!P0 BRA `(.L_x_92) ;  /* 0x0000000000088947 */ /* 0x000fea0003800000 */
[----:B0-2---:R-:W0:Y:S02]  /*3450*/  LDC.64 R6, c[0x4][0x8] ;  /* 0x01000200ff067b82 */ /* 0x005e240000000a00 */
[----:B0-----:R3:W5:Y:S02]  /*3460*/  ATOMG.E.EXCH.STRONG.GPU PT, RZ, desc[UR36][R6.64], RZ ;  /* 0x800000ff06ff79a8 */ /* 0x001764000c1ef124 */
.L_x_92:
[----:B------:R-:W-:Y:S05]  /*3470*/  BSYNC.RECONVERGENT B1 ;  /* 0x0000000000017941 */ /* 0x000fea0003800200 */
.L_x_91:
[----:B------:R-:W2:Y:S01]  /*3480*/  LDG.E R0, desc[UR36][R4.64+0x8] ;  /* 0x0000082404007981 */ /* 0x000ea2000c1e1900 */
[----:B------:R-:W-:Y:S01]  /*3490*/  BSSY.RECONVERGENT B1, `(.L_x_93) ;  /* 0x0000005000017945 */ /* 0x000fe20003800200 */
[----:B--2---:R-:W-:-:S13]  /*34a0*/  ISETP.NE.AND P0, PT, R0, RZ, PT ;  /* 0x000000ff0000720c */ /* 0x004fda0003f05270 */
[----:B------:R-:W-:Y:S05]  /*34b0*/  @!P0 BRA `(.L_x_94) ;  /* 0x0000000000088947 */ /* 0x000fea0003800000 */
[----:B0--3--:R-:W0:Y:S02]  /*34c0*/  LDC.64 R6, c[0x4][0x8] ;  /* 0x01000200ff067b82 */ /* 0x009e240000000a00 */
[----:B0-----:R2:W5:Y:S02]  /*34d0*/  ATOMG.E.EXCH.STRONG.GPU PT, RZ, desc[UR36][R6.64], RZ ;  /* 0x800000ff06ff79a8 */ /* 0x001564000c1ef124 */
.L_x_94:
[----:B------:R-:W-:Y:S05]  /*34e0*/  BSYNC.RECONVERGENT B1 ;  /* 0x0000000000017941 */ /* 0x000fea0003800200 */
.L_x_93:
[----:B------:R-:W3:Y:S01]  /*34f0*/  LDG.E R4, desc[UR36][R4.64+0xc] ;  /* 0x00000c2404047981 */ /* 0x000ee2000c1e1900 */
[----:B------:R-:W-:Y:S01]  /*3500*/  BSSY.RECONVERGENT B1, `(.L_x_95) ;  /* 0x0000005000017945 */ /* 0x000fe20003800200 */
[----:B---3--:R-:W-:-:S13]  /*3510*/  ISETP.NE.AND P0, PT, R4, RZ, PT ;  /* 0x000000ff0400720c */ /* 0x008fda0003f05270 */
[----:B------:R-:W-:Y:S05]  /*3520*/  @!P0 BRA `(.L_x_96) ;  /* 0x0000000000088947 */ /* 0x000fea0003800000 */
[----:B------:R-:W3:Y:S02]  /*3530*/  LDC.64 R4, c[0x4][0x8] ;  /* 0x01000200ff047b82 */ /* 0x000ee40000000a00 */
[----:B---3--:R3:W5:Y:S02]  /*3540*/  ATOMG.E.EXCH.STRONG.GPU PT, RZ, desc[UR36][R4.64], RZ ;  /* 0x800000ff04ff79a8 */ /* 0x008764000c1ef124 */
.L_x_96:
[----:B------:R-:W-:Y:S05]  /*3550*/  BSYNC.RECONVERGENT B1 ;  /* 0x0000000000017941 */ /* 0x000fea0003800200 */
.L_x_95:
[----:B------:R-:W-:-:S07]  /*3560*/  VIADD R3, R3, 0x4 ;  /* 0x0000000403037836 */ /* 0x000fce0000000000 */
.L_x_88:
[----:B------:R-:W-:Y:S05]  /*3570*/  BSYNC.RECONVERGENT B0 ;  /* 0x0000000000007941 */ /* 0x000fea0003800200 */
.L_x_87:
[----:B------:R-:W-:-:S13]  /*3580*/  ISETP.NE.AND P0, PT, R19, RZ, PT ;  /* 0x000000ff1300720c */ /* 0x000fda0003f05270 */
[----:B------:R-:W-:Y:S05]  /*3590*/  @!P0 BRA `(.L_x_33) ;  /* 0x0000000000648947 */ /* 0x000fea0003800000 */
[----:B--23--:R-:W2:Y:S02]  /*35a0*/  LDC.64 R4, c[0x0][0x3a8] ;  /* 0x0000ea00ff047b82 */ /* 0x00cea40000000a00 */
[----:B--2---:R-:W-:-:S05]  /*35b0*/  IMAD.WIDE R4, R3, 0x4, R4 ;  /* 0x0000000403047825 */ /* 0x004fca00078e0204 */
[----:B------:R-:W2:Y:S01]  /*35c0*/  LDG.E R0, desc[UR36][R4.64] ;  /* 0x0000002404007981 */ /* 0x000ea2000c1e1900 */
[----:B------:R-:W-:Y:S01]  /*35d0*/  BSSY.RECONVERGENT B0, `(.L_x_97) ;  /* 0x0000006000007945 */ /* 0x000fe20003800200 */
[----:B------:R-:W-:Y:S02]  /*35e0*/  ISETP.NE.AND P1, PT, R19, 0x1, PT ;  /* 0x000000011300780c */ /* 0x000fe40003f25270 */
[----:B--2---:R-:W-:-:S13]  /*35f0*/  ISETP.NE.AND P0, PT, R0, RZ, PT ;  /* 0x000000ff0000720c */ /* 0x004fda0003f05270 */
[----:B------:R-:W-:Y:S05]  /*3600*/  @!P0 BRA `(.L_x_98) ;  /* 0x0000000000088947 */ /* 0x000fea0003800000 */
[----:B0-----:R-:W0:Y:S02]  /*3610*/  LDC.64 R6, c[0x4][0x8] ;  /* 0x01000200ff067b82 */ /* 0x001e240000000a00 */
[----:B0-----:R2:W5:Y:S02]  /*3620*/  ATOMG.E.EXCH.STRONG.GPU PT, RZ, desc[UR36][R6.64], RZ ;  /* 0x800000ff06ff79a8 */ /* 0x001564000c1ef124 */
.L_x_98:
[----:B------:R-:W-:Y:S05]  /*3630*/  BSYNC.RECONVERGENT B0 ;  /* 0x0000000000007941 */ /* 0x000fea0003800200 */
.L_x_97:
[----:B------:R-:W-:Y:S05]  /*3640*/  @!P1 BRA `(.L_x_33) ;  /* 0x0000000000389947 */ /* 0x000fea0003800000 */
[----:B------:R-:W3:Y:S01]  /*3650*/  LDG.E R0, desc[UR36][R4.64+0x4] ;  /* 0x0000042404007981 */ /* 0x000ee2000c1e1900 */
[----:B------:R-:W-:Y:S01]  /*3660*/  BSSY.RECONVERGENT B0, `(.L_x_99) ;  /* 0x0000006000007945 */ /* 0x000fe20003800200 */
[----:B------:R-:W-:Y:S02]  /*3670*/  ISETP.NE.AND P1, PT, R19, 0x2, PT ;  /* 0x000000021300780c */ /* 0x000fe40003f25270 */
[----:B---3--:R-:W-:-:S13]  /*3680*/  ISETP.NE.AND P0, PT, R0, RZ, PT ;  /* 0x000000ff0000720c */ /* 0x008fda0003f05270 */
[----:B------:R-:W-:Y:S05]  /*3690*/  @!P0 BRA `(.L_x_100) ;  /* 0x0000000000088947 */ /* 0x000fea0003800000 */
[----:B0-2---:R-:W0:Y:S02]  /*36a0*/  LDC.64 R6, c[0x4][0x8] ;  /* 0x01000200ff067b82 */ /* 0x005e240000000a00 */
[----:B0-----:R3:W5:Y:S02]  /*36b0*/  ATOMG.E.EXCH.STRONG.GPU PT, RZ, desc[UR36][R6.64], RZ ;  /* 0x800000ff06ff79a8 */ /* 0x001764000c1ef124 */
.L_x_100:
[----:B------:R-:W-:Y:S05]  /*36c0*/  BSYNC.RECONVERGENT B0 ;  /* 0x0000000000007941 */ /* 0x000fea0003800200 */
.L_x_99:
[----:B------:R-:W-:Y:S05]  /*36d0*/  @!P1 BRA `(.L_x_33) ;  /* 0x0000000000149947 */ /* 0x000fea0003800000 */
[----:B------:R-:W2:Y:S02]  /*36e0*/  LDG.E R4, desc[UR36][R4.64+0x8] ;  /* 0x0000082404047981 */ /* 0x000ea4000c1e1900 */
[----:B--2---:R-:W-:-:S13]  /*36f0*/  ISETP.NE.AND P0, PT, R4, RZ, PT ;  /* 0x000000ff0400720c */ /* 0x004fda0003f05270 */
[----:B------:R-:W-:Y:S05]  /*3700*/  @!P0 BRA `(.L_x_33) ;  /* 0x0000000000088947 */ /* 0x000fea0003800000 */
[----:B------:R-:W2:Y:S02]  /*3710*/  LDC.64 R4, c[0x4][0x8] ;  /* 0x01000200ff047b82 */ /* 0x000ea40000000a00 */
[----:B--2---:R2:W5:Y:S02]  /*3720*/  ATOMG.E.EXCH.STRONG.GPU PT, RZ, desc[UR36][R4.64], RZ ;  /* 0x800000ff04ff79a8 */ /* 0x004564000c1ef124 */
.L_x_33:
[----:B------:R-:W-:Y:S05]  /*3730*/  WARPSYNC.ALL ;  /* 0x0000000000007948 */ /* 0x000fea0003800000 */
[----:B------:R-:W-:Y:S08]  /*3740*/  BAR.SYNC.DEFER_BLOCKING 0x0 ;  /* 0x0000000000007b1d */ /* 0x000ff00000010000 */
[----:B--23--:R-:W2:Y:S08]  /*3750*/  LDC.64 R4, c[0x4][0x8] ;  /* 0x01000200ff047b82 */ /* 0x00ceb00000000a00 */
[----:B------:R-:W-:Y:S06]  /*3760*/  BAR.SYNC.DEFER_BLOCKING 0x0 ;  /* 0x0000000000007b1d */ /* 0x000fec0000010000 */
[----:B--2---:R-:W2:Y:S01]  /*3770*/  LDG.E R4, desc[UR36][R4.64] ;  /* 0x0000002404047981 */ /* 0x004ea2000c1e1900 */
[----:B------:R-:W-:Y:S01]  /*3780*/  HFMA2 R0, -RZ, RZ, 0, 0 ;  /* 0x00000000ff007431 */ /* 0x000fe200000001ff */
[----:B--2---:R-:W-:-:S13]  /*3790*/  ISETP.NE.AND P0, PT, R4, RZ, PT ;  /* 0x000000ff0400720c */ /* 0x004fda0003f05270 */
[----:B------:R-:W-:Y:S05]  /*37a0*/  @P0 BRA `(.L_x_101) ;  /* 0x0000003800d00947 */ /* 0x000fea0003800000 */
[----:B------:R-:W-:-:S07]  /*37b0*/  IMAD.MOV.U32 R0, RZ, RZ, RZ ;  /* 0x000000ffff007224 */ /* 0x000fce00078e00ff */
.L_x_219:
[----:B------:R-:W-:Y:S01]  /*37c0*/  ISETP.NE.AND P0, PT, R37, RZ, PT ;  /* 0x000000ff2500720c */ /* 0x000fe20003f05270 */
[----:B------:R-:W2:Y:S01]  /*37d0*/  LDCU UR6, c[0x0][0x380] ;  /* 0x00007000ff0677ac */ /* 0x000ea20008000800 */
[----:B------:R-:W-:Y:S01]  /*37e0*/  BSSY B0, `(.L_x_102) ;  /* 0x00000db000007945 */ /* 0x000fe20003800000 */
[----:B---3--:R-:W3:Y:S01]  /*37f0*/  LDCU UR7, c[0x0][0x380] ;  /* 0x00007000ff0777ac */ /* 0x008ee20008000800 */
[----:B------:R-:W1:Y:S09]  /*3800*/  LDCU.64 UR8, c[0x4][0x40] ;  /* 0x01000800ff0877ac */ /* 0x000e720008000a00 */
[----:B----4-:R-:W4:Y:S08]  /*3810*/  @!P0 LDC.64 R4, c[0x4][0x20] ;  /* 0x01000800ff048b82 */ /* 0x010f300000000a00 */
[----:B0-----:R-:W0:Y:S01]  /*3820*/  @!P0 LDC.64 R6, c[0x4][0x28] ;  /* 0x01000a00ff068b82 */ /* 0x001e220000000a00 */
[----:B----4-:R4:W-:Y:S04]  /*3830*/  @!P0 STG.E desc[UR36][R4.64], RZ ;  /* 0x000000ff04008986 */ /* 0x0109e8000c101924 */
[----:B0-----:R4:W-:Y:S01]  /*3840*/  @!P0 STG.E desc[UR36][R6.64], RZ ;  /* 0x000000ff06008986 */ /* 0x0019e2000c101924 */
[----:B------:R-:W-:-:S13]  /*3850*/  ISETP.GE.AND P0, PT, R35, R34, PT ;  /* 0x000000222300720c */ /* 0x000fda0003f06270 */
[----:B-1234-:R-:W-:Y:S05]  /*3860*/  @P0 BRA `(.L_x_103) ;  /* 0x0000000c00480947 */ /* 0x01efea0003800000 */
[----:B------:R-:W-:Y:S01]  /*3870*/  ISETP.NE.AND P0, PT, R25, RZ, PT ;  /* 0x000000ff1900720c */ /* 0x000fe20003f05270 */
[----:B------:R-:W-:Y:S01]  /*3880*/  BSSY.RECONVERGENT B1, `(.L_x_104) ;  /* 0x0000046000017945 */ /* 0x000fe20003800200 */
[----:B------:R-:W-:-:S11]  /*3890*/  IMAD.MOV.U32 R3, RZ, RZ, R35 ;  /* 0x000000ffff037224 */ /* 0x000fd600078e0023 */
[----:B------:R-:W-:Y:S05]  /*38a0*/  @!P0 BRA `(.L_x_105) ;  /* 0x00000004000c8947 */ /* 0x000fea0003800000 */
[----:B------:R-:W2:Y:S01]  /*38b0*/  LDG.E R4, desc[UR36][R30.64] ;  /* 0x000000241e047981 */ /* 0x000ea2000c1e1900 */
[----:B------:R-:W0:Y:S03]  /*38c0*/  LDC.64 R6, c[0x0][0x398] ;  /* 0x0000e600ff067b82 */ /* 0x000e260000000a00 */
[----:B------:R-:W3:Y:S05]  /*38d0*/  LDG.E R5, desc[UR36][R30.64+0x4] ;  /* 0x000004241e057981 */ /* 0x000eea000c1e1900 */
[----:B------:R-:W2:Y:S01]  /*38e0*/  LDC.64 R8, c[0x0][0x3c8] ;  /* 0x0000f200ff087b82 */ /* 0x000ea20000000a00 */
[----:B0-----:R-:W-:-:S06]  /*38f0*/  IMAD.WIDE R10, R35, 0x4, R6 ;  /* 0x00000004230a7825 */ /* 0x001fcc00078e0206 */
[----:B------:R-:W4:Y:S01]  /*3900*/  LDG.E R10, desc[UR36][R10.64] ;  /* 0x000000240a0a7981 */ /* 0x000f22000c1e1900 */
[----:B--2---:R-:W-:-:S04]  /*3910*/  IMAD.WIDE R6, R4, 0x4, R8 ;  /* 0x0000000404067825 */ /* 0x004fc800078e0208 */
[----:B---3--:R-:W-:Y:S01]  /*3920*/  IMAD.WIDE R8, R5, 0x4, R8 ;  /* 0x0000000405087825 */ /* 0x008fe200078e0208 */
[----:B------:R-:W4:Y:S05]  /*3930*/  LDG.E R13, desc[UR36][R6.64] ;  /* 0x00000024060d7981 */ /* 0x000f2a000c1e1900 */
[----:B------:R-:W4:Y:S01]  /*3940*/  LDG.E R9, desc[UR36][R8.64] ;  /* 0x0000002408097981 */ /* 0x000f22000c1e1900 */
[----:B------:R-:W-:Y:S01]  /*3950*/  BSSY.RELIABLE B2, `(.L_x_106) ;  /* 0x0000010000027945 */ /* 0x000fe20003800100 */
[----:B----4-:R-:W-:-:S04]  /*3960*/  IADD3 R3, PT, PT, R9, R10, -R13 ;  /* 0x0000000a09037210 */ /* 0x010fc80007ffe80d */
[----:B------:R-:W-:Y:S01]  /*3970*/  ISETP.NE.AND P0, PT, R3, -0x1, PT ;  /* 0xffffffff0300780c */ /* 0x000fe20003f05270 */
[----:B------:R-:W-:-:S12]  /*3980*/  VIADD R3, R35, 0x1 ;  /* 0x0000000123037836 */ /* 0x000fd80000000000 */
[----:B------:R-:W-:Y:S05]  /*3990*/  @P0 BRA `(.L_x_107) ;  /* 0x0000000000180947 */ /* 0x000fea0003800000 */
[----:B------:R-:W0:Y:S02]  /*39a0*/  LDC.64 R6, c[0x0][0x3a8] ;  /* 0x0000ea00ff067b82 */ /* 0x000e240000000a00 */
[----:B0-----:R-:W-:-:S06]  /*39b0*/  IMAD.WIDE R6, R4, 0x4, R6 ;  /* 0x0000000404067825 */ /* 0x001fcc00078e0206 */
[----:B------:R-:W2:Y:S02]  /*39c0*/  LDG.E R6, desc[UR36][R6.64] ;  /* 0x0000002406067981 */ /* 0x000ea4000c1e1900 */
[----:B--2---:R-:W-:-:S13]  /*39d0*/  ISETP.GT.AND P0, PT, R6, RZ, PT ;  /* 0x000000ff0600720c */ /* 0x004fda0003f04270 */
[----:B------:R-:W-:Y:S05]  /*39e0*/  @P0 BREAK.RELIABLE B2 ;  /* 0x0000000000020942 */ /* 0x000fea0003800100 */
[----:B------:R-:W-:Y:S05]  /*39f0*/  @P0 BRA `(.L_x_108) ;  /* 0x0000000000740947 */ /* 0x000fea0003800000 */
.L_x_107:
[----:B------:R-:W-:Y:S02]  /*3a00*/  IMAD.IADD R6, R10, 0x1, R9 ;  /* 0x000000010a067824 */ /* 0x000fe400078e0209 */
[----:B------:R-:W-:-:S05]  /*3a10*/  VIADD R7, R13, 0x1 ;  /* 0x000000010d077836 */ /* 0x000fca0000000000 */
[----:B------:R-:W-:-:S13]  /*3a20*/  ISETP.NE.AND P0, PT, R6, R7, PT ;  /* 0x000000070600720c */ /* 0x000fda0003f05270 */
[----:B------:R-:W-:Y:S05]  /*3a30*/  @P0 BREAK.RELIABLE B2 ;  /* 0x0000000000020942 */ /* 0x000fea0003800100 */
[----:B------:R-:W-:Y:S05]  /*3a40*/  @P0 BRA `(.L_x_105) ;  /* 0x0000000000a40947 */ /* 0x000fea0003800000 */
[----:B------:R-:W-:Y:S05]  /*3a50*/  BSYNC.RELIABLE B2 ;  /* 0x0000000000027941 */ /* 0x000fea0003800100 */
.L_x_106:
[----:B------:R-:W0:Y:S02]  /*3a60*/  LDC.64 R6, c[0x0][0x3a8] ;  /* 0x0000ea00ff067b82 */ /* 0x000e240000000a00 */
[----:B0-----:R-:W-:-:S06]  /*3a70*/  IMAD.WIDE R6, R5, 0x4, R6 ;  /* 0x0000000405067825 */ /* 0x001fcc00078e0206 */
[----:B------:R-:W2:Y:S02]  /*3a80*/  LDG.E R6, desc[UR36][R6.64] ;  /* 0x0000002406067981 */ /* 0x000ea4000c1e1900 */
[----:B--2---:R-:W-:-:S13]  /*3a90*/  ISETP.GE.AND P0, PT, R6, 0x1, PT ;  /* 0x000000010600780c */ /* 0x004fda0003f06270 */
[----:B------:R-:W-:Y:S05]  /*3aa0*/  @!P0 BRA `(.L_x_105) ;  /* 0x00000000008c8947 */ /* 0x000fea0003800000 */
[----:B------:R-:W0:Y:S01]  /*3ab0*/  S2R R7, SR_LANEID ;  /* 0x0000000000077919 */ /* 0x000e220000000000 */
[----:B------:R-:W-:Y:S01]  /*3ac0*/  VOTEU.ANY UR4, UPT, PT ;  /* 0x0000000000047886 */ /* 0x000fe200038e0100 */
[----:B------:R-:W1:Y:S01]  /*3ad0*/  LDC.64 R8, c[0x4][0x28] ;  /* 0x01000a00ff087b82 */ /* 0x000e620000000a00 */
[----:B------:R-:W0:Y:S08]  /*3ae0*/  FLO.U32 R10, UR4 ;  /* 0x00000004000a7d00 */ /* 0x000e3000080e0000 */
[----:B------:R-:W1:Y:S01]  /*3af0*/  POPC R13, UR4 ;  /* 0x00000004000d7d09 */ /* 0x000e620008000000 */
[----:B0-----:R-:W-:Y:S01]  /*3b00*/  ISETP.EQ.U32.AND P0, PT, R10, R7, PT ;  /* 0x000000070a00720c */ /* 0x001fe20003f02070 */
[----:B------:R-:W0:Y:S01]  /*3b10*/  S2R R12, SR_LTMASK ;  /* 0x00000000000c7919 */ /* 0x000e220000003900 */
[----:B------:R-:W2:Y:S11]  /*3b20*/  LDC.64 R6, c[0x4][0x38] ;  /* 0x01000e00ff067b82 */ /* 0x000eb60000000a00 */
[----:B-1----:R-:W3:Y:S01]  /*3b30*/  @P0 ATOMG.E.ADD.STRONG.GPU PT, R9, desc[UR36][R8.64], R13 ;  /* 0x8000000d080909a8 */ /* 0x002ee200081ef124 */
[----:B0-----:R-:W-:-:S06]  /*3b40*/  LOP3.LUT R12, R12, UR4, RZ, 0xc0, !PT ;  /* 0x000000040c0c7c12 */ /* 0x001fcc000f8ec0ff */
[----:B------:R-:W0:Y:S01]  /*3b50*/  POPC R12, R12 ;  /* 0x0000000c000c7309 */ /* 0x000e220000000000 */
[----:B---3--:R-:W0:Y:S02]  /*3b60*/  SHFL.IDX PT, R11, R9, R10, 0x1f ;  /* 0x00001f0a090b7589 */ /* 0x008e2400000e0000 */
[----:B0-----:R-:W-:-:S05]  /*3b70*/  IADD3 R11, PT, PT, R11, R12, RZ ;  /* 0x0000000c0b0b7210 */ /* 0x001fca0007ffe0ff */
[----:B--2---:R-:W-:-:S05]  /*3b80*/  IMAD.WIDE R6, R11, 0xc, R6 ;  /* 0x0000000c0b067825 */ /* 0x004fca00078e0206 */
[----:B------:R0:W-:Y:S04]  /*3b90*/  STG.E desc[UR36][R6.64], R5 ;  /* 0x0000000506007986 */ /* 0x0001e8000c101924 */
[----:B------:R0:W-:Y:S04]  /*3ba0*/  STG.E desc[UR36][R6.64+0x4], R4 ;  /* 0x0000040406007986 */ /* 0x0001e8000c101924 */
[----:B------:R0:W-:Y:S01]  /*3bb0*/  STG.E desc[UR36][R6.64+0x8], R35 ;  /* 0x0000082306007986 */ /* 0x0001e2000c101924 */
[----:B------:R-:W-:Y:S05]  /*3bc0*/  BRA `(.L_x_105) ;  /* 0x0000000000447947 */ /* 0x000fea0003800000 */
.L_x_108:
        /* <DEDUP_REMOVED lines=12> */
[----:B0-----:R-:W-:-:S04]  /*3c90*/  IMAD.IADD R11, R11, 0x1, R12 ;  /* 0x000000010b0b7824 */ /* 0x001fc800078e020c */
[----:B--2---:R-:W-:-:S05]  /*3ca0*/  IMAD.WIDE R6, R11, 0xc, R6 ;  /* 0x0000000c0b067825 */ /* 0x004fca00078e0206 */
[----:B------:R1:W-:Y:S04]  /*3cb0*/  STG.E desc[UR36][R6.64], R4 ;  /* 0x0000000406007986 */ /* 0x0003e8000c101924 */
[----:B------:R1:W-:Y:S04]  /*3cc0*/  STG.E desc[UR36][R6.64+0x4], R5 ;  /* 0x0000040506007986 */ /* 0x0003e8000c101924 */
[----:B------:R1:W-:Y:S02]  /*3cd0*/  STG.E desc[UR36][R6.64+0x8], R35 ;  /* 0x0000082306007986 */ /* 0x0003e4000c101924 */
.L_x_105:
[----:B------:R-:W-:Y:S05]  /*3ce0*/  BSYNC.RECONVERGENT B1 ;  /* 0x0000000000017941 */ /* 0x000fea0003800200 */
.L_x_104:
[----:B01----:R-:W0:Y:S01]  /*3cf0*/  LDC.64 R4, c[0x0][0x3a8] ;  /* 0x0000ea00ff047b82 */ /* 0x003e220000000a00 */
[----:B------:R-:W-:-:S07]  /*3d00*/  ISETP.NE.AND P0, PT, R32, RZ, PT ;  /* 0x000000ff2000720c */ /* 0x000fce0003f05270 */
[----:B------:R-:W1:Y:S08]  /*3d10*/  LDC.64 R6, c[0x0][0x3c8] ;  /* 0x0000f200ff067b82 */ /* 0x000e700000000a00 */
[----:B------:R-:W2:Y:S08]  /*3d20*/  LDC.64 R8, c[0x4][0x30] ;  /* 0x01000c00ff087b82 */ /* 0x000eb00000000a00 */
[----:B------:R-:W3:Y:S08]  /*3d30*/  LDC.64 R10, c[0x4][0x38] ;  /* 0x01000e00ff0a7b82 */ /* 0x000ef00000000a00 */
[----:B------:R-:W4:Y:S08]  /*3d40*/  LDC.64 R12, c[0x0][0x390] ;  /* 0x0000e400ff0c7b82 */ /* 0x000f300000000a00 */
[----:B------:R-:W0:Y:S01]  /*3d50*/  LDC.64 R14, c[0x0][0x398] ;  /* 0x0000e600ff0e7b82 */ /* 0x000e220000000a00 */
[----:B------:R-:W-:Y:S05]  /*3d60*/  @!P0 BRA `(.L_x_103) ;  /* 0x0000000800088947 */ /* 0x000fea0003800000 */
.L_x_118:
[----:B------:R-:W-:-:S04]  /*3d70*/  IMAD.SHL.U32 R21, R3, 0x2, RZ ;  /* 0x0000000203157824 */ /* 0x000fc800078e00ff */
[----:B----4-:R-:W-:-:S05]  /*3d80*/  IMAD.WIDE R20, R21, 0x4, R12 ;  /* 0x0000000415147825 */ /* 0x010fca00078e020c */
[----:B01----:R-:W1:Y:S04]  /*3d90*/  LDG.E R45, desc[UR36][R20.64] ;  /* 0x00000024142d7981 */ /* 0x003e68000c1e1900 */
[----:B------:R-:W4:Y:S01]  /*3da0*/  LDG.E R47, desc[UR36][R20.64+0x4] ;  /* 0x00000424142f7981 */ /* 0x000f22000c1e1900 */
[----:B0-----:R-:W-:-:S05]  /*3db0*/  IMAD.WIDE R38, R3, 0x4, R14 ;  /* 0x0000000403267825 */ /* 0x001fca00078e020e */
[----:B------:R-:W2:Y:S01]  /*3dc0*/  LDG.E R46, desc[UR36][R38.64] ;  /* 0x00000024262e7981 */ /* 0x000ea2000c1e1900 */
[----:B-1----:R-:W-:-:S04]  /*3dd0*/  IMAD.WIDE R42, R45, 0x4, R6 ;  /* 0x000000042d2a7825 */ /* 0x002fc800078e0206 */
[----:B----4-:R-:W-:Y:S02]  /*3de0*/  IMAD.WIDE R40, R47, 0x4, R6 ;  /* 0x000000042f287825 */ /* 0x010fe400078e0206 */
[----:B------:R-:W2:Y:S04]  /*3df0*/  LDG.E R43, desc[UR36][R42.64] ;  /* 0x000000242a2b7981 */ /* 0x000ea8000c1e1900 */
[----:B------:R-:W2:Y:S01]  /*3e00*/  LDG.E R51, desc[UR36][R40.64] ;  /* 0x0000002428337981 */ /* 0x000ea2000c1e1900 */
[----:B------:R-:W-:Y:S05]  /*3e10*/  YIELD ;  /* 0x0000000000007946 */ /* 0x000fea0003800000 */
[----:B------:R-:W-:Y:S04]  /*3e20*/  BSSY.RECONVERGENT B1, `(.L_x_109) ;  /* 0x0000035000017945 */ /* 0x000fe80003800200 */
[----:B------:R-:W-:Y:S01]  /*3e30*/  BSSY.RELIABLE B2, `(.L_x_110) ;  /* 0x000001f000027945 */ /* 0x000fe20003800100 */
[----:B--2---:R-:W-:-:S04]  /*3e40*/  IADD3 R44, PT, PT, R51, R46, -R43 ;  /* 0x0000002e332c7210 */ /* 0x004fc80007ffe82b */
[----:B------:R-:W-:-:S13]  /*3e50*/  ISETP.NE.AND P0, PT, R44, -0x1, PT ;  /* 0xffffffff2c00780c */ /* 0x000fda0003f05270 */
[----:B------:R-:W-:Y:S05]  /*3e60*/  @P0 BRA `(.L_x_111) ;  /* 0x0000000000580947 */ /* 0x000fea0003800000 */
[----:B------:R-:W-:-:S06]  /*3e70*/  IMAD.WIDE R40, R45, 0x4, R4 ;  /* 0x000000042d287825 */ /* 0x000fcc00078e0204 */
[----:B------:R-:W2:Y:S02]  /*3e80*/  LDG.E R40, desc[UR36][R40.64] ;  /* 0x0000002428287981 */ /* 0x000ea4000c1e1900 */
[----:B--2---:R-:W-:-:S13]  /*3e90*/  ISETP.GE.AND P0, PT, R40, 0x1, PT ;  /* 0x000000012800780c */ /* 0x004fda0003f06270 */
[----:B------:R-:W-:Y:S05]  /*3ea0*/  @P0 BREAK.RELIABLE B2 ;  /* 0x0000000000020942 */ /* 0x000fea0003800100 */
[----:B------:R-:W-:Y:S05]  /*3eb0*/  @!P0 BRA `(.L_x_111) ;  /* 0x0000000000448947 */ /* 0x000fea0003800000 */
[----:B------:R-:W0:Y:S01]  /*3ec0*/  S2R R43, SR_LANEID ;  /* 0x00000000002b7919 */ /* 0x000e220000000000 */
[----:B------:R-:W-:Y:S01]  /*3ed0*/  VOTEU.ANY UR4, UPT, PT ;  /* 0x0000000000047886 */ /* 0x000fe200038e0100 */
[----:B------:R-:W1:Y:S01]  /*3ee0*/  LDC.64 R40, c[0x4][0x20] ;  /* 0x01000800ff287b82 */ /* 0x000e620000000a00 */
[----:B------:R-:W0:Y:S08]  /*3ef0*/  FLO.U32 R44, UR4 ;  /* 0x00000004002c7d00 */ /* 0x000e3000080e0000 */
[----:B------:R-:W1:Y:S01]  /*3f00*/  POPC R51, UR4 ;  /* 0x0000000400337d09 */ /* 0x000e620008000000 */
[----:B0-----:R-:W-:-:S13]  /*3f10*/  ISETP.EQ.U32.AND P0, PT, R44, R43, PT ;  /* 0x0000002b2c00720c */ /* 0x001fda0003f02070 */
[----:B-1----:R-:W2:Y:S01]  /*3f20*/  @P0 ATOMG.E.ADD.STRONG.GPU PT, R41, desc[UR36][R40.64], R51 ;  /* 0x80000033282909a8 */ /* 0x002ea200081ef124 */
[----:B------:R-:W0:Y:S02]  /*3f30*/  S2R R46, SR_LTMASK ;  /* 0x00000000002e7919 */ /* 0x000e240000003900 */
[----:B0-----:R-:W-:-:S06]  /*3f40*/  LOP3.LUT R46, R46, UR4, RZ, 0xc0, !PT ;  /* 0x000000042e2e7c12 */ /* 0x001fcc000f8ec0ff */
[----:B------:R-:W0:Y:S01]  /*3f50*/  POPC R46, R46 ;  /* 0x0000002e002e7309 */ /* 0x000e220000000000 */
[----:B--2---:R-:W0:Y:S02]  /*3f60*/  SHFL.IDX PT, R43, R41, R44, 0x1f ;  /* 0x00001f2c292b7589 */ /* 0x004e2400000e0000 */
[----:B0-----:R-:W-:-:S04]  /*3f70*/  IMAD.IADD R43, R43, 0x1, R46 ;  /* 0x000000012b2b7824 */ /* 0x001fc800078e022e */
[----:B------:R-:W-:-:S05]  /*3f80*/  IMAD.WIDE R42, R43, 0xc, R8 ;  /* 0x0000000c2b2a7825 */ /* 0x000fca00078e0208 */
[----:B------:R0:W-:Y:S04]  /*3f90*/  STG.E desc[UR36][R42.64], R45 ;  /* 0x0000002d2a007986 */ /* 0x0001e8000c101924 */
[----:B------:R0:W-:Y:S04]  /*3fa0*/  STG.E desc[UR36][R42.64+0x4], R47 ;  /* 0x0000042f2a007986 */ /* 0x0001e8000c101924 */
[----:B------:R0:W-:Y:S01]  /*3fb0*/  STG.E desc[UR36][R42.64+0x8], R3 ;  /* 0x000008032a007986 */ /* 0x0001e2000c101924 */
[----:B------:R-:W-:Y:S05]  /*3fc0*/  BRA `(.L_x_112) ;  /* 0x0000000000687947 */ /* 0x000fea0003800000 */
.L_x_111:
[----:B------:R-:W-:Y:S02]  /*3fd0*/  IMAD.IADD R40, R46, 0x1, R51 ;  /* 0x000000012e287824 */ /* 0x000fe400078e0233 */
[----:B------:R-:W-:-:S05]  /*3fe0*/  VIADD R41, R43, 0x1 ;  /* 0x000000012b297836 */ /* 0x000fca0000000000 */
[----:B------:R-:W-:-:S13]  /*3ff0*/  ISETP.NE.AND P0, PT, R40, R41, PT ;  /* 0x000000292800720c */ /* 0x000fda0003f05270 */
[----:B------:R-:W-:Y:S05]  /*4000*/  @P0 BREAK.RELIABLE B2 ;  /* 0x0000000000020942 */ /* 0x000fea0003800100 */
[----:B------:R-:W-:Y:S05]  /*4010*/  @P0 BRA `(.L_x_112) ;  /* 0x0000000000540947 */ /* 0x000fea0003800000 */
[----:B------:R-:W-:Y:S05]  /*4020*/  BSYNC.RELIABLE B2 ;  /* 0x0000000000027941 */ /* 0x000fea0003800100 */
.L_x_110:
[----:B------:R-:W-:-:S06]  /*4030*/  IMAD.WIDE R40, R47, 0x4, R4 ;  /* 0x000000042f287825 */ /* 0x000fcc00078e0204 */
        /* <DEDUP_REMOVED lines=14> */
[----:B0-----:R-:W-:-:S05]  /*4120*/  IADD3 R43, PT, PT, R43, R46, RZ ;  /* 0x0000002e2b2b7210 */ /* 0x001fca0007ffe0ff */
[----:B---3--:R-:W-:-:S05]  /*4130*/  IMAD.WIDE R42, R43, 0xc, R10 ;  /* 0x0000000c2b2a7825 */ /* 0x008fca00078e020a */
[----:B------:R1:W-:Y:S04]  /*4140*/  STG.E desc[UR36][R42.64], R47 ;  /* 0x0000002f2a007986 */ /* 0x0003e8000c101924 */
[----:B------:R1:W-:Y:S04]  /*4150*/  STG.E desc[UR36][R42.64+0x4], R45 ;  /* 0x0000042d2a007986 */ /* 0x0003e8000c101924 */
[----:B------:R1:W-:Y:S02]  /*4160*/  STG.E desc[UR36][R42.64+0x8], R3 ;  /* 0x000008032a007986 */ /* 0x0003e4000c101924 */
.L_x_112:
[----:B------:R-:W-:Y:S05]  /*4170*/  BSYNC.RECONVERGENT B1 ;  /* 0x0000000000017941 */ /* 0x000fea0003800200 */
.L_x_109:
[----:B01----:R-:W2:Y:S04]  /*4180*/  LDG.E R45, desc[UR36][R20.64+0x8] ;  /* 0x00000824142d7981 */ /* 0x003ea8000c1e1900 */
[----:B------:R-:W4:Y:S04]  /*4190*/  LDG.E R47, desc[UR36][R20.64+0xc] ;  /* 0x00000c24142f7981 */ /* 0x000f28000c1e1900 */
[----:B------:R-:W3:Y:S01]  /*41a0*/  LDG.E R38, desc[UR36][R38.64+0x4] ;  /* 0x0000042426267981 */ /* 0x000ee2000c1e1900 */
[----:B--2---:R-:W-:-:S04]  /*41b0*/  IMAD.WIDE R42, R45, 0x4, R6 ;  /* 0x000000042d2a7825 */ /* 0x004fc800078e0206 */
[----:B----4-:R-:W-:Y:S02]  /*41c0*/  IMAD.WIDE R40, R47, 0x4, R6 ;  /* 0x000000042f287825 */ /* 0x010fe400078e0206 */
[----:B------:R-:W3:Y:S04]  /*41d0*/  LDG.E R43, desc[UR36][R42.64] ;  /* 0x000000242a2b7981 */ /* 0x000ee8000c1e1900 */
[----:B------:R-:W3:Y:S01]  /*41e0*/  LDG.E R41, desc[UR36][R40.64] ;  /* 0x0000002428297981 */ /* 0x000ee2000c1e1900 */
[----:B------:R-:W-:Y:S04]  /*41f0*/  BSSY.RECONVERGENT B1, `(.L_x_113) ;  /* 0x0000036000017945 */ /* 0x000fe80003800200 */
[----:B------:R-:W-:Y:S01]  /*4200*/  BSSY.RELIABLE B2, `(.L_x_114) ;  /* 0x000000f000027945 */ /* 0x000fe20003800100 */
[----:B------:R-:W-:Y:S01]  /*4210*/  VIADD R51, R3, 0x1 ;  /* 0x0000000103337836 */ /* 0x000fe20000000000 */
[----:B---3--:R-:W-:-:S04]  /*4220*/  IADD3 R44, PT, PT, R41, R38, -R43 ;  /* 0x00000026292c7210 */ /* 0x008fc80007ffe82b */
[----:B------:R-:W-:-:S13]  /*4230*/  ISETP.NE.AND P0, PT, R44, -0x1, PT ;  /* 0xffffffff2c00780c */ /* 0x000fda0003f05270 */
[----:B------:R-:W-:Y:S05]  /*4240*/  @P0 BRA `(.L_x_115) ;  /* 0x0000000000140947 */ /* 0x000fea0003800000 */
[----:B------:R-:W-:-:S06]  /*4250*/  IMAD.WIDE R20, R45, 0x4, R4 ;  /* 0x000000042d147825 */ /* 0x000fcc00078e0204 */
[----:B------:R-:W2:Y:S02]  /*4260*/  LDG.E R20, desc[UR36][R20.64] ;  /* 0x0000002414147981 */ /* 0x000ea4000c1e1900 */
[----:B--2---:R-:W-:-:S13]  /*4270*/  ISETP.GT.AND P0, PT, R20, RZ, PT ;  /* 0x000000ff1400720c */ /* 0x004fda0003f04270 */
[----:B------:R-:W-:Y:S05]  /*4280*/  @P0 BREAK.RELIABLE B2 ;  /* 0x0000000000020942 */ /* 0x000fea0003800100 */
[----:B------:R-:W-:Y:S05]  /*4290*/  @P0 BRA `(.L_x_116) ;  /* 0x00000000006c0947 */ /* 0x000fea0003800000 */
.L_x_115:
[----:B------:R-:W-:Y:S02]  /*42a0*/  IMAD.IADD R20, R38, 0x1, R41 ;  /* 0x0000000126147824 */ /* 0x000fe400078e0229 */
[----:B------:R-:W-:-:S05]  /*42b0*/  VIADD R21, R43, 0x1 ;  /* 0x000000012b157836 */ /* 0x000fca0000000000 */
[----:B------:R-:W-:-:S13]  /*42c0*/  ISETP.NE.AND P0, PT, R20, R21, PT ;  /* 0x000000151400720c */ /* 0x000fda0003f05270 */
[----:B------:R-:W-:Y:S05]  /*42d0*/  @P0 BREAK.RELIABLE B2 ;  /* 0x0000000000020942 */ /* 0x000fea0003800100 */
[----:B------:R-:W-:Y:S05]  /*42e0*/  @P0 BRA `(.L_x_117) ;  /* 0x0000000000980947 */ /* 0x000fea0003800000 */
[----:B------:R-:W-:Y:S05]  /*42f0*/  BSYNC.RELIABLE B2 ;  /* 0x0000000000027941 */ /* 0x000fea0003800100 */
.L_x_114:
        /* <DEDUP_REMOVED lines=21> */
.L_x_116:
        /* <DEDUP_REMOVED lines=15> */
[----:B------:R0:W-:Y:S02]  /*4540*/  STG.E desc[UR36][R38.64+0x8], R51 ;  /* 0x0000083326007986 */ /* 0x0001e4000c101924 */
.L_x_117:
[----:B------:R-:W-:Y:S05]  /*4550*/  BSYNC.RECONVERGENT B1 ;  /* 0x0000000000017941 */ /* 0x000fea0003800200 */
.L_x_113:
[----:B------:R-:W-:-:S04]  /*4560*/  IADD3 R3, PT, PT, R3, 0x2, RZ ;  /* 0x0000000203037810 */ /* 0x000fc80007ffe0ff */
[----:B------:R-:W-:-:S13]  /*4570*/  ISETP.GE.AND P0, PT, R3, R34, PT ;  /* 0x000000220300720c */ /* 0x000fda0003f06270 */
[----:B------:R-:W-:Y:S05]  /*4580*/  @!P0 BRA `(.L_x_118) ;  /* 0xfffffff400f88947 */ /* 0x000fea000383ffff */
.L_x_103:
[----:B------:R-:W-:Y:S05]  /*4590*/  BSYNC B0 ;  /* 0x0000000000007941 */ /* 0x000fea0003800000 */
.L_x_102:
[----:B------:R-:W-:-:S13]  /*45a0*/  ISETP.NE.AND P1, PT, R37, RZ, PT ;  /* 0x000000ff2500720c */ /* 0x000fda0003f25270 */
[----:B------:R-:W-:Y:S05]  /*45b0*/  @P1 BRA `(.L_x_119) ;  /* 0x0000000400181947 */ /* 0x000fea0003800000 */
[----:B0-----:R-:W0:Y:S02]  /*45c0*/  LDC.64 R4, c[0x4][0x20] ;  /* 0x01000800ff047b82 */ /* 0x001e240000000a00 */
[----:B0-----:R-:W2:Y:S06]  /*45d0*/  LDG.E R3, desc[UR36][R4.64] ;  /* 0x0000002404037981 */ /* 0x001eac000c1e1900 */
[----:B-1----:R-:W0:Y:S01]  /*45e0*/  LDC.64 R6, c[0x4][0x28] ;  /* 0x01000a00ff067b82 */ /* 0x002e220000000a00 */
[----:B--2---:R-:W-:-:S13]  /*45f0*/  ISETP.GE.AND P0, PT, R3, 0x1, PT ;  /* 0x000000010300780c */ /* 0x004fda0003f06270 */
[----:B0-----:R-:W-:Y:S05]  /*4600*/  @!P0 BRA `(.L_x_120) ;  /* 0x0000000000808947 */ /* 0x001fea0003800000 */
[----:B------:R-:W-:Y:S01]  /*4610*/  BSSY.RECONVERGENT B0, `(.L_x_120) ;  /* 0x000001f000007945 */ /* 0x000fe20003800200 */
[----:B------:R-:W-:-:S07]  /*4620*/  IMAD.MOV.U32 R3, RZ, RZ, RZ ;  /* 0x000000ffff037224 */ /* 0x000fce00078e00ff */
.L_x_121:
[----:B------:R-:W0:Y:S08]  /*4630*/  LDC.64 R20, c[0x4][0x30] ;  /* 0x01000c00ff147b82 */ /* 0x000e300000000a00 */
[----:B------:R-:W1:Y:S08]  /*4640*/  LDC.64 R14, c[0x0][0x3c0] ;  /* 0x0000f000ff0e7b82 */ /* 0x000e700000000a00 */
[----:B------:R-:W2:Y:S01]  /*4650*/  LDC.64 R8, c[0x0][0x3a8] ;  /* 0x0000ea00ff087b82 */ /* 0x000ea20000000a00 */
[----:B0-----:R-:W-:-:S07]  /*4660*/  IMAD.WIDE.U32 R20, R3, 0xc, R20 ;  /* 0x0000000c03147825 */ /* 0x001fce00078e0014 */
[----:B----4-:R-:W0:Y:S01]  /*4670*/  LDC.64 R12, c[0x0][0x3d0] ;  /* 0x0000f400ff0c7b82 */ /* 0x010e220000000a00 */
[----:B---3--:R-:W3:Y:S04]  /*4680*/  LDG.E R11, desc[UR36][R20.64] ;  /* 0x00000024140b7981 */ /* 0x008ee8000c1e1900 */
[----:B------:R-:W3:Y:S04]  /*4690*/  LDG.E R38, desc[UR36][R20.64+0x4] ;  /* 0x0000042414267981 */ /* 0x000ee8000c1e1900 */
[----:B------:R-:W1:Y:S01]  /*46a0*/  LDG.E R39, desc[UR36][R20.64+0x8] ;  /* 0x0000082414277981 */ /* 0x000e62000c1e1900 */
[----:B---3--:R-:W-:-:S02]  /*46b0*/  IMAD R41, R11, UR6, R38 ;  /* 0x000000060b297c24 */ /* 0x008fc4000f8e0226 */
[----:B--2---:R-:W-:-:S04]  /*46c0*/  IMAD.WIDE R10, R11, 0x4, R8 ;  /* 0x000000040b0a7825 */ /* 0x004fc800078e0208 */
[----:B-1----:R-:W-:Y:S02]  /*46d0*/  IMAD.WIDE R14, R39, 0x4, R14 ;  /* 0x00000004270e7825 */ /* 0x002fe400078e020e */
[----:B------:R-:W2:Y:S02]  /*46e0*/  LDG.E R39, desc[UR36][R10.64] ;  /* 0x000000240a277981 */ /* 0x000ea4000c1e1900 */
[----:B0-----:R-:W-:Y:S02]  /*46f0*/  IMAD.WIDE R12, R41, 0x4, R12 ;  /* 0x00000004290c7825 */ /* 0x001fe400078e020c */
[----:B------:R-:W2:Y:S04]  /*4700*/  LDG.E R14, desc[UR36][R14.64] ;  /* 0x000000240e0e7981 */ /* 0x000ea8000c1e1900 */
[----:B------:R-:W2:Y:S02]  /*4710*/  LDG.E R40, desc[UR36][R12.64] ;  /* 0x000000240c287981 */ /* 0x000ea4000c1e1900 */
[----:B--2---:R-:W-:-:S05]  /*4720*/  VIADDMNMX R39, R14, -R40, R39, PT ;  /* 0x800000280e277246 */ /* 0x004fca0003800127 */
[----:B------:R-:W-:-:S05]  /*4730*/  IMAD.IADD R21, R40, 0x1, R39 ;  /* 0x0000000128157824 */ /* 0x000fca00078e0227 */
[----:B------:R0:W-:Y:S04]  /*4740*/  STG.E desc[UR36][R12.64], R21 ;  /* 0x000000150c007986 */ /* 0x0001e8000c101924 */
[----:B------:R-:W2:Y:S01]  /*4750*/  LDG.E R20, desc[UR36][R10.64] ;  /* 0x000000240a147981 */ /* 0x000ea2000c1e1900 */
[----:B------:R-:W-:-:S04]  /*4760*/  IMAD.WIDE R8, R38, 0x4, R8 ;  /* 0x0000000426087825 */ /* 0x000fc800078e0208 */
[----:B--2---:R-:W-:-:S05]  /*4770*/  IMAD.IADD R41, R20, 0x1, -R39 ;  /* 0x0000000114297824 */ /* 0x004fca00078e0a27 */
[----:B------:R0:W-:Y:S04]  /*4780*/  STG.E desc[UR36][R10.64], R41 ;  /* 0x000000290a007986 */ /* 0x0001e8000c101924 */
[----:B------:R-:W2:Y:S02]  /*4790*/  LDG.E R20, desc[UR36][R8.64] ;  /* 0x0000002408147981 */ /* 0x000ea4000c1e1900 */
[----:B--2---:R-:W-:-:S05]  /*47a0*/  IMAD.IADD R39, R39, 0x1, R20 ;  /* 0x0000000127277824 */ /* 0x004fca00078e0214 */
[----:B------:R0:W-:Y:S04]  /*47b0*/  STG.E desc[UR36][R8.64], R39 ;  /* 0x0000002708007986 */ /* 0x0001e8000c101924 */
[----:B------:R-:W2:Y:S01]  /*47c0*/  LDG.E R14, desc[UR36][R4.64] ;  /* 0x00000024040e7981 */ /* 0x000ea2000c1e1900 */
[----:B------:R-:W-:-:S05]  /*47d0*/  VIADD R3, R3, 0x1 ;  /* 0x0000000103037836 */ /* 0x000fca0000000000 */
[----:B--2---:R-:W-:-:S13]  /*47e0*/  ISETP.GE.AND P0, PT, R3, R14, PT ;  /* 0x0000000e0300720c */ /* 0x004fda0003f06270 */
[----:B0-----:R-:W-:Y:S05]  /*47f0*/  @!P0 BRA `(.L_x_121) ;  /* 0xfffffffc008c8947 */ /* 0x001fea000383ffff */
[----:B------:R-:W-:Y:S05]  /*4800*/  BSYNC.RECONVERGENT B0 ;  /* 0x0000000000007941 */ /* 0x000fea0003800200 */
.L_x_120:
[----:B------:R-:W2:Y:S02]  /*4810*/  LDG.E R3, desc[UR36][R6.64] ;  /* 0x0000002406037981 */ /* 0x000ea4000c1e1900 */
[----:B--2---:R-:W-:-:S13]  /*4820*/  ISETP.GE.AND P0, PT, R3, 0x1, PT ;  /* 0x000000010300780c */ /* 0x004fda0003f06270 */
[----:B------:R-:W-:Y:S05]  /*4830*/  @!P0 BRA `(.L_x_119) ;  /* 0x0000000000788947 */ /* 0x000fea0003800000 */
[----:B------:R-:W-:-:S07]  /*4840*/  HFMA2 R3, -RZ, RZ, 0, 0 ;  /* 0x00000000ff037431 */ /* 0x000fce00000001ff */
.L_x_122:
[----:B------:R-:W0:Y:S08]  /*4850*/  LDC.64 R14, c[0x4][0x38] ;  /* 0x01000e00ff0e7b82 */ /* 0x000e300000000a00 */
[----:B---3--:R-:W1:Y:S08]  /*4860*/  LDC.64 R10, c[0x0][0x3b8] ;  /* 0x0000ee00ff0a7b82 */ /* 0x008e700000000a00 */
[----:B------:R-:W2:Y:S01]  /*4870*/  LDC.64 R4, c[0x0][0x3a8] ;  /* 0x0000ea00ff047b82 */ /* 0x000ea20000000a00 */
[----:B0-----:R-:W-:-:S07]  /*4880*/  IMAD.WIDE.U32 R14, R3, 0xc, R14 ;  /* 0x0000000c030e7825 */ /* 0x001fce00078e000e */
[----:B------:R-:W0:Y:S01]  /*4890*/  LDC.64 R8, c[0x0][0x3d0] ;  /* 0x0000f400ff087b82 */ /* 0x000e220000000a00 */
[----:B----4-:R-:W3:Y:S04]  /*48a0*/  LDG.E R13, desc[UR36][R14.64] ;  /* 0x000000240e0d7981 */ /* 0x010ee8000c1e1900 */
        /* <DEDUP_REMOVED lines=10> */
[----:B------:R-:W-:-:S05]  /*4950*/  IMAD.IADD R15, R38, 0x1, -R21 ;  /* 0x00000001260f7824 */ /* 0x000fca00078e0a15 */
        /* <DEDUP_REMOVED lines=12> */
.L_x_119:
[----:B------:R-:W-:Y:S05]  /*4a20*/  WARPSYNC.ALL ;  /* 0x0000000000007948 */ /* 0x000fea0003800000 */
[----:B0-----:R-:W0:Y:S08]  /*4a30*/  @!P1 LDC.64 R4, c[0x4][0x18] ;  /* 0x01000600ff049b82 */ /* 0x001e300000000a00 */
[----:B------:R-:W-:Y:S01]  /*4a40*/  BAR.SYNC.DEFER_BLOCKING 0x0 ;  /* 0x0000000000007b1d */ /* 0x000fe20000010000 */
[----:B------:R-:W-:Y:S01]  /*4a50*/  ISETP.GE.AND P0, PT, R36, R33, PT ;  /* 0x000000212400720c */ /* 0x000fe20003f06270 */
[----:B------:R-:W-:-:S04]  /*4a60*/  @!P1 IMAD.MOV.U32 R3, RZ, RZ, 0x3f3f3f3f ;  /* 0x3f3f3f3fff039424 */ /* 0x000fc800078e00ff */
[----:B------:R-:W-:Y:S01]  /*4a70*/  BSSY.RECONVERGENT B0, `(.L_x_123) ;  /* 0x0000045000007945 */ /* 0x000fe20003800200 */
[----:B0-----:R0:W-:Y:S01]  /*4a80*/  @!P1 STG.E desc[UR36][R4.64], R3 ;  /* 0x0000000304009986 */ /* 0x0011e2000c101924 */
[----:B------:R-:W-:Y:S06]  /*4a90*/  BAR.SYNC.DEFER_BLOCKING 0x0 ;  /* 0x0000000000007b1d */ /* 0x000fec0000010000 */
[----:B------:R-:W-:Y:S05]  /*4aa0*/  @P0 BRA `(.L_x_124) ;  /* 0x0000000400040947 */ /* 0x000fea0003800000 */
[----:B------:R-:W-:Y:S01]  /*4ab0*/  ISETP.NE.AND P0, PT, R19, RZ, PT ;  /* 0x000000ff1300720c */ /* 0x000fe20003f05270 */
[----:B------:R-:W-:Y:S01]  /*4ac0*/  BSSY.RECONVERGENT B1, `(.L_x_125) ;  /* 0x0000020000017945 */ /* 0x000fe20003800200 */
[----:B0-----:R-:W-:-:S11]  /*4ad0*/  MOV R3, R36 ;  /* 0x0000002400037202 */ /* 0x001fd60000000f00 */
[----:B------:R-:W-:Y:S05]  /*4ae0*/  @!P0 BRA `(.L_x_126) ;  /* 0x0000000000748947 */ /* 0x000fea0003800000 */
[----:B-1----:R-:W0:Y:S01]  /*4af0*/  LDC.64 R6, c[0x0][0x3a8] ;  /* 0x0000ea00ff067b82 */ /* 0x002e220000000a00 */
[----:B------:R-:W1:Y:S01]  /*4b00*/  LDCU.64 UR4, c[0x4][0x40] ;  /* 0x01000800ff0477ac */ /* 0x000e620008000a00 */
[----:B0-----:R-:W-:-:S05]  /*4b10*/  IMAD.WIDE R6, R36, 0x4, R6 ;  /* 0x0000000424067825 */ /* 0x001fca00078e0206 */
[----:B------:R-:W3:Y:S01]  /*4b20*/  LDG.E R3, desc[UR36][R6.64] ;  /* 0x0000002406037981 */ /* 0x000ee2000c1e1900 */
[C---:B-1----:R-:W-:Y:S02]  /*4b30*/  IADD3 R4, P1, PT, R36.reuse, UR4, RZ ;  /* 0x0000000424047c10 */ /* 0x042fe4000ff3e0ff */
[----:B--2---:R-:W-:Y:S02]  /*4b40*/  PRMT R8, RZ, 0x7610, R8 ;  /* 0x00007610ff087816 */ /* 0x004fe40000000008 */
[----:B------:R-:W-:Y:S02]  /*4b50*/  LEA.HI.X.SX32 R5, R36, UR5, 0x1, P1 ;  /* 0x0000000524057c11 */ /* 0x000fe400088f0eff */
[----:B---3--:R-:W-:Y:S01]  /*4b60*/  ISETP.GE.AND P0, PT, R3, 0x1, PT ;  /* 0x000000010300780c */ /* 0x008fe20003f06270 */
[----:B------:R-:W-:-:S12]  /*4b70*/  IMAD.MOV.U32 R3, RZ, RZ, 0x1 ;  /* 0x00000001ff037424 */ /* 0x000fd800078e00ff */
[----:B------:R-:W-:Y:S01]  /*4b80*/  @P0 PRMT R8, R3, 0x7610, R8 ;  /* 0x0000761003080816 */ /* 0x000fe20000000008 */
[----:B------:R-:W-:Y:S01]  /*4b90*/  VIADD R3, R36, 0x1 ;  /* 0x0000000124037836 */ /* 0x000fe20000000000 */
[----:B------:R-:W-:-:S03]  /*4ba0*/  ISETP.NE.AND P0, PT, R19, 0x1, PT ;  /* 0x000000011300780c */ /* 0x000fc60003f05270 */
[----:B------:R0:W-:Y:S10]  /*4bb0*/  STG.E.U8 desc[UR36][R4.64], R8 ;  /* 0x0000000804007986 */ /* 0x0001f4000c101124 */
[----:B------:R-:W-:Y:S05]  /*4bc0*/  @!P0 BRA `(.L_x_126) ;  /* 0x00000000003c8947 */ /* 0x000fea0003800000 */
[----:B------:R-:W2:Y:S01]  /*4bd0*/  LDG.E R3, desc[UR36][R6.64+0x4] ;  /* 0x0000042406037981 */ /* 0x000ea2000c1e1900 */
[----:B0-----:R-:W-:Y:S01]  /*4be0*/  IMAD.MOV.U32 R8, RZ, RZ, 0x1 ;  /* 0x00000001ff087424 */ /* 0x001fe200078e00ff */
[----:B--2---:R-:W-:Y:S01]  /*4bf0*/  ISETP.GT.AND P0, PT, R3, RZ, PT ;  /* 0x000000ff0300720c */ /* 0x004fe20003f04270 */
[----:B------:R-:W-:-:S12]  /*4c00*/  VIADD R3, R36, 0x2 ;  /* 0x0000000224037836 */ /* 0x000fd80000000000 */
[----:B------:R0:W-:Y:S04]  /*4c10*/  @!P0 STG.E.U8 desc[UR36][R4.64+0x1], RZ ;  /* 0x000001ff04008986 */ /* 0x0001e8000c101124 */
[----:B------:R0:W-:Y:S01]  /*4c20*/  @P0 STG.E.U8 desc[UR36][R4.64+0x1], R8 ;  /* 0x0000010804000986 */ /* 0x0001e2000c101124 */
[----:B------:R-:W-:-:S13]  /*4c30*/  ISETP.NE.AND P0, PT, R19, 0x2, PT ;  /* 0x000000021300780c */ /* 0x000fda0003f05270 */
[----:B0-----:R-:W-:Y:S05]  /*4c40*/  @!P0 BRA `(.L_x_126) ;  /* 0x00000000001c8947 */ /* 0x001fea0003800000 */
[----:B------:R-:W2:Y:S01]  /*4c50*/  LDG.E R6, desc[UR36][R6.64+0x8] ;  /* 0x0000082406067981 */ /* 0x000ea2000c1e1900 */
[----:B------:R-:W-:Y:S01]  /*4c60*/  IMAD.MOV.U32 R3, RZ, RZ, 0x1 ;  /* 0x00000001ff037424 */ /* 0x000fe200078e00ff */
[----:B--2---:R-:W-:-:S13]  /*4c70*/  ISETP.GT.AND P0, PT, R6, RZ, PT ;  /* 0x000000ff0600720c */ /* 0x004fda0003f04270 */
[----:B------:R-:W-:Y:S01]  /*4c80*/  @P0 PRMT R7, R3, 0x7610, R7 ;  /* 0x0000761003070816 */ /* 0x000fe20000000007 */
[----:B------:R0:W-:Y:S01]  /*4c90*/  @!P0 STG.E.U8 desc[UR36][R4.64+0x2], RZ ;  /* 0x000002ff04008986 */ /* 0x0001e2000c101124 */
[----:B------:R-:W-:-:S03]  /*4ca0*/  IADD3 R3, PT, PT, R36, 0x3, RZ ;  /* 0x0000000324037810 */ /* 0x000fc60007ffe0ff */
[----:B------:R0:W-:Y:S04]  /*4cb0*/  @P0 STG.E.U8 desc[UR36][R4.64+0x2], R7 ;  /* 0x0000020704000986 */ /* 0x0001e8000c101124 */
.L_x_126:
[----:B------:R-:W-:Y:S05]  /*4cc0*/  BSYNC.RECONVERGENT B1 ;  /* 0x0000000000017941 */ /* 0x000fea0003800200 */
.L_x_125:
[----:B0-----:R-:W0:Y:S01]  /*4cd0*/  LDC.64 R4, c[0x0][0x3a8] ;  /* 0x0000ea00ff047b82 */ /* 0x001e220000000a00 */
[----:B------:R-:W-:-:S13]  /*4ce0*/  ISETP.GE.U32.AND P0, PT, R29, 0x3, PT ;  /* 0x000000031d00780c */ /* 0x000fda0003f06070 */
[----:B------:R-:W-:Y:S05]  /*4cf0*/  @!P0 BRA `(.L_x_124) ;  /* 0x0000000000708947 */ /* 0x000fea0003800000 */
.L_x_127:
[----:B0-2---:R-:W-:-:S05]  /*4d00*/  IMAD.WIDE R8, R3, 0x4, R4 ;  /* 0x0000000403087825 */ /* 0x005fca00078e0204 */
[----:B-1----:R-:W2:Y:S01]  /*4d10*/  LDG.E R6, desc[UR36][R8.64] ;  /* 0x0000002408067981 */ /* 0x002ea2000c1e1900 */
[----:B---3--:R-:W-:Y:S01]  /*4d20*/  IMAD.MOV.U32 R11, RZ, RZ, 0x1 ;  /* 0x00000001ff0b7424 */ /* 0x008fe200078e00ff */
[----:B--2---:R-:W-:Y:S02]  /*4d30*/  ISETP.GE.AND P0, PT, R6, 0x1, PT ;  /* 0x000000010600780c */ /* 0x004fe40003f06270 */
[----:B------:R-:W-:-:S04]  /*4d40*/  IADD3 R6, P1, PT, R3, UR8, RZ ;  /* 0x0000000803067c10 */ /* 0x000fc8000ff3e0ff */
[----:B------:R-:W-:-:S07]  /*4d50*/  LEA.HI.X.SX32 R7, R3, UR9, 0x1, P1 ;  /* 0x0000000903077c11 */ /* 0x000fce00088f0eff */
[----:B------:R0:W-:Y:S04]  /*4d60*/  @P0 STG.E.U8 desc[UR36][R6.64], R11 ;  /* 0x0000000b06000986 */ /* 0x0001e8000c101124 */
[----:B------:R1:W-:Y:S04]  /*4d70*/  @!P0 STG.E.U8 desc[UR36][R6.64], RZ ;  /* 0x000000ff06008986 */ /* 0x0003e8000c101124 */
[----:B------:R-:W2:Y:S01]  /*4d80*/  LDG.E R10, desc[UR36][R8.64+0x4] ;  /* 0x00000424080a7981 */ /* 0x000ea2000c1e1900 */
[----:B----4-:R-:W-:Y:S01]  /*4d90*/  IMAD.MOV.U32 R12, RZ, RZ, 0x1 ;  /* 0x00000001ff0c7424 */ /* 0x010fe200078e00ff */
[----:B--2---:R-:W-:-:S13]  /*4da0*/  ISETP.GT.AND P0, PT, R10, RZ, PT ;  /* 0x000000ff0a00720c */ /* 0x004fda0003f04270 */
[----:B------:R1:W-:Y:S04]  /*4db0*/  @!P0 STG.E.U8 desc[UR36][R6.64+0x1], RZ ;  /* 0x000001ff06008986 */ /* 0x0003e8000c101124 */
[----:B------:R1:W-:Y:S04]  /*4dc0*/  @P0 STG.E.U8 desc[UR36][R6.64+0x1], R12 ;  /* 0x0000010c06000986 */ /* 0x0003e8000c101124 */
[----:B------:R-:W2:Y:S02]  /*4dd0*/  LDG.E R10, desc[UR36][R8.64+0x8] ;  /* 0x00000824080a7981 */ /* 0x000ea4000c1e1900 */
[----:B--2---:R-:W-:Y:S01]  /*4de0*/  ISETP.GT.AND P0, PT, R10, RZ, PT ;  /* 0x000000ff0a00720c */ /* 0x004fe20003f04270 */
[----:B------:R-:W-:-:S12]  /*4df0*/  IMAD.MOV.U32 R10, RZ, RZ, 0x1 ;  /* 0x00000001ff0a7424 */ /* 0x000fd800078e00ff */
[----:B0-----:R-:W-:Y:S01]  /*4e00*/  @P0 PRMT R11, R10, 0x7610, R11 ;  /* 0x000076100a0b0816 */ /* 0x001fe2000000000b */
[----:B------:R1:W-:Y:S04]  /*4e10*/  @!P0 STG.E.U8 desc[UR36][R6.64+0x2], RZ ;  /* 0x000002ff06008986 */ /* 0x0003e8000c101124 */
[----:B------:R1:W-:Y:S04]  /*4e20*/  @P0 STG.E.U8 desc[UR36][R6.64+0x2], R11 ;  /* 0x0000020b06000986 */ /* 0x0003e8000c101124 */
[----:B------:R-:W2:Y:S01]  /*4e30*/  LDG.E R10, desc[UR36][R8.64+0xc] ;  /* 0x00000c24080a7981 */ /* 0x000ea2000c1e1900 */
[----:B------:R-:W-:Y:S01]  /*4e40*/  VIADD R3, R3, 0x4 ;  /* 0x0000000403037836 */ /* 0x000fe20000000000 */
[----:B--2---:R-:W-:Y:S01]  /*4e50*/  ISETP.GT.AND P0, PT, R10, RZ, PT ;  /* 0x000000ff0a00720c */ /* 0x004fe20003f04270 */
[----:B------:R-:W-:-:S12]  /*4e60*/  IMAD.MOV.U32 R10, RZ, RZ, 0x1 ;  /* 0x00000001ff0a7424 */ /* 0x000fd800078e00ff */
[----:B------:R-:W-:Y:S01]  /*4e70*/  @P0 PRMT R9, R10, 0x7610, R9 ;  /* 0x000076100a090816 */ /* 0x000fe20000000009 */
[----:B------:R1:W-:Y:S04]  /*4e80*/  @!P0 STG.E.U8 desc[UR36][R6.64+0x3], RZ ;  /* 0x000003ff06008986 */ /* 0x0003e8000c101124 */
[----:B------:R1:W-:Y:S01]  /*4e90*/  @P0 STG.E.U8 desc[UR36][R6.64+0x3], R9 ;  /* 0x0000030906000986 */ /* 0x0003e2000c101124 */
[----:B------:R-:W-:-:S13]  /*4ea0*/  ISETP.GE.AND P0, PT, R3, R33, PT ;  /* 0x000000210300720c */ /* 0x000fda0003f06270 */
[----:B-1----:R-:W-:Y:S05]  /*4eb0*/  @!P0 BRA `(.L_x_127) ;  /* 0xfffffffc00908947 */ /* 0x002fea000383ffff */
.L_x_124:
[----:B------:R-:W-:Y:S05]  /*4ec0*/  BSYNC.RECONVERGENT B0 ;  /* 0x0000000000007941 */ /* 0x000fea0003800200 */
.L_x_123:
[----:B------:R-:W-:Y:S01]  /*4ed0*/  BAR.SYNC.DEFER_BLOCKING 0x0 ;  /* 0x0000000000007b1d */ /* 0x000fe20000010000 */
[----:B------:R-:W-:-:S05]  /*4ee0*/  ISETP.GE.AND P0, PT, R35, R34, PT ;  /* 0x000000222300720c */ /* 0x000fca0003f06270 */
[----:B------:R-:W0:Y:S08]  /*4ef0*/  LDCU UR6, c[0x0][0x380] ;  /* 0x00007000ff0677ac */ /* 0x000e300008000800 */
[----:B------:R-:W-:Y:S05]  /*4f00*/  @P0 BRA `(.L_x_128) ;  /* 0x0000000c00440947 */ /* 0x000fea0003800000 */
[----:B------:R-:W-:Y:S01]  /*4f10*/  ISETP.NE.AND P0, PT, R25, RZ, PT ;  /* 0x000000ff1900720c */ /* 0x000fe20003f05270 */
[----:B------:R-:W-:Y:S01]  /*4f20*/  BSSY.RECONVERGENT B0, `(.L_x_129) ;  /* 0x0000044000007945 */ /* 0x000fe20003800200 */
[----:B0-----:R-:W-:-:S11]  /*4f30*/  MOV R3, R35 ;  /* 0x0000002300037202 */ /* 0x001fd60000000f00 */
[----:B------:R-:W-:Y:S05]  /*4f40*/  @!P0 BRA `(.L_x_130) ;  /* 0x0000000400048947 */ /* 0x000fea0003800000 */
[----:B------:R-:W2:Y:S01]  /*4f50*/  LDG.E R21, desc[UR36][R30.64] ;  /* 0x000000241e157981 */ /* 0x000ea2000c1e1900 */
[----:B------:R-:W2:Y:S03]  /*4f60*/  LDCU.64 UR4, c[0x4][0x40] ;  /* 0x01000800ff0477ac */ /* 0x000ea60008000a00 */
[----:B------:R-:W1:Y:S01]  /*4f70*/  LDG.E R14, desc[UR36][R30.64+0x4] ;  /* 0x000004241e0e7981 */ /* 0x000e62000c1e1900 */
[C---:B--2---:R-:W-:Y:S02]  /*4f80*/  IADD3 R4, P0, PT, R21.reuse, UR4, RZ ;  /* 0x0000000415047c10 */ /* 0x044fe4000ff1e0ff */
[C---:B-1----:R-:W-:Y:S02]  /*4f90*/  IADD3 R6, P1, PT, R14.reuse, UR4, RZ ;  /* 0x000000040e067c10 */ /* 0x042fe4000ff3e0ff */
[----:B------:R-:W-:Y:S02]  /*4fa0*/  LEA.HI.X.SX32 R5, R21, UR5, 0x1, P0 ;  /* 0x0000000515057c11 */ /* 0x000fe400080f0eff */
[----:B------:R-:W-:-:S03]  /*4fb0*/  LEA.HI.X.SX32 R7, R14, UR5, 0x1, P1 ;  /* 0x000000050e077c11 */ /* 0x000fc600088f0eff */
[----:B------:R-:W2:Y:S04]  /*4fc0*/  LDG.E.U8 R4, desc[UR36][R4.64] ;  /* 0x0000002404047981 */ /* 0x000ea8000c1e1100 */
[----:B------:R-:W2:Y:S01]  /*4fd0*/  LDG.E.U8 R39, desc[UR36][R6.64] ;  /* 0x0000002406277981 */ /* 0x000ea2000c1e1100 */
[----:B------:R-:W-:Y:S01]  /*4fe0*/  VIADD R3, R35, 0x1 ;  /* 0x0000000123037836 */ /* 0x000fe20000000000 */
[----:B--2---:R-:W-:-:S13]  /*4ff0*/  ISETP.NE.AND P0, PT, R4, R39, PT ;  /* 0x000000270400720c */ /* 0x004fda0003f05270 */
[----:B------:R-:W-:Y:S05]  /*5000*/  @!P0 BRA `(.L_x_130) ;  /* 0x0000000000d48947 */ /* 0x000fea0003800000 */
[----:B------:R-:W4:Y:S01]  /*5010*/  LDC.64 R6, c[0x0][0x3c0] ;  /* 0x0000f000ff067b82 */ /* 0x000f220000000a00 */
[----:B------:R-:W0:Y:S07]  /*5020*/  LDCU UR4, c[0x0][0x380] ;  /* 0x00007000ff0477ac */ /* 0x000e2e0008000800 */
[----:B------:R-:W1:Y:S08]  /*5030*/  LDC.64 R4, c[0x0][0x3d0] ;  /* 0x0000f400ff047b82 */ /* 0x000e700000000a00 */
[----:B---3--:R-:W2:Y:S01]  /*5040*/  LDC.64 R10, c[0x0][0x3c8] ;  /* 0x0000f200ff0a7b82 */ /* 0x008ea20000000a00 */
[----:B0-----:R-:W-:-:S02]  /*5050*/  IMAD R9, R21, UR4, R14 ;  /* 0x0000000415097c24 */ /* 0x001fc4000f8e020e */
[----:B----4-:R-:W-:-:S06]  /*5060*/  IMAD.WIDE R12, R35, 0x4, R6 ;  /* 0x00000004230c7825 */ /* 0x010fcc00078e0206 */
[----:B------:R-:W3:Y:S01]  /*5070*/  LDG.E R12, desc[UR36][R12.64] ;  /* 0x000000240c0c7981 */ /* 0x000ee2000c1e1900 */
[----:B-1----:R-:W-:Y:S02]  /*5080*/  IMAD.WIDE R4, R9, 0x4, R4 ;  /* 0x0000000409047825 */ /* 0x002fe400078e0204 */
[----:B------:R-:W0:Y:S03]  /*5090*/  LDC.64 R8, c[0x0][0x3b8] ;  /* 0x0000ee00ff087b82 */ /* 0x000e260000000a00 */
[----:B------:R-:W3:Y:S01]  /*50a0*/  LDG.E R15, desc[UR36][R4.64] ;  /* 0x00000024040f7981 */ /* 0x000ee2000c1e1900 */
[----:B------:R-:W-:Y:S01]  /*50b0*/  ISETP.NE.AND P0, PT, R39, RZ, PT ;  /* 0x000000ff2700720c */ /* 0x000fe20003f05270 */
[----:B------:R-:W-:Y:S01]  /*50c0*/  BSSY.RECONVERGENT B1, `(.L_x_131) ;  /* 0x0000016000017945 */ /* 0x000fe20003800200 */
[----:B--2---:R-:W-:-:S04]  /*50d0*/  IMAD.WIDE R6, R14, 0x4, R10 ;  /* 0x000000040e067825 */ /* 0x004fc800078e020a */
[----:B------:R-:W-:-:S04]  /*50e0*/  IMAD.WIDE R10, R21, 0x4, R10 ;  /* 0x00000004150a7825 */ /* 0x000fc800078e020a */
[----:B0-----:R-:W-:Y:S01]  /*50f0*/  IMAD.WIDE R8, R35, 0x4, R8 ;  /* 0x0000000423087825 */ /* 0x001fe200078e0208 */
[----:B---3--:R-:W-:-:S13]  /*5100*/  ISETP.GE.OR P0, PT, R15, R12, P0 ;  /* 0x0000000c0f00720c */ /* 0x008fda0000706670 */
[----:B------:R-:W-:Y:S05]  /*5110*/  @P0 BRA `(.L_x_132) ;  /* 0x0000000000400947 */ /* 0x000fea0003800000 */
[----:B------:R-:W2:Y:S04]  /*5120*/  LDG.E R12, desc[UR36][R6.64] ;  /* 0x00000024060c7981 */ /* 0x000ea8000c1e1900 */
[----:B------:R-:W2:Y:S04]  /*5130*/  LDG.E R13, desc[UR36][R48.64] ;  /* 0x00000024300d7981 */ /* 0x000ea8000c1e1900 */
[----:B------:R-:W2:Y:S02]  /*5140*/  LDG.E R14, desc[UR36][R10.64] ;  /* 0x000000240a0e7981 */ /* 0x000ea4000c1e1900 */
[----:B--2---:R-:W-:-:S05]  /*5150*/  IADD3 R12, PT, PT, -R14, R12, R13 ;  /* 0x0000000c0e0c7210 */ /* 0x004fca0007ffe10d */
[----:B------:R-:W-:-:S05]  /*5160*/  VIADD R14, R12, 0x1 ;  /* 0x000000010c0e7836 */ /* 0x000fca0000000000 */
[----:B------:R-:W-:-:S13]  /*5170*/  ISETP.GE.AND P0, PT, R14, RZ, PT ;  /* 0x000000ff0e00720c */ /* 0x000fda0003f06270 */
[----:B------:R-:W-:Y:S05]  /*5180*/  @!P0 BRA `(.L_x_132) ;  /* 0x0000000000248947 */ /* 0x000fea0003800000 */
[----:B------:R-:W0:Y:S01]  /*5190*/  S2R R15, SR_LANEID ;  /* 0x00000000000f7919 */ /* 0x000e220000000000 */
[----:B------:R-:W1:Y:S01]  /*51a0*/  LDC.64 R12, c[0x4][0x18] ;  /* 0x01000600ff0c7b82 */ /* 0x000e620000000a00 */
[----:B------:R-:W-:Y:S01]  /*51b0*/  VOTEU.ANY UR4, UPT, PT ;  /* 0x0000000000047886 */ /* 0x000fe200038e0100 */
[----:B------:R-:W-:Y:S01]  /*51c0*/  CREDUX.MIN.S32 UR5, R14 ;  /* 0x000000000e0572cc */ /* 0x000fe20000008200 */
[----:B------:R-:W-:-:S12]  /*51d0*/  UFLO.U32 UR4, UR4 ;  /* 0x00000004000472bd */ /* 0x000fd800080e0000 */
[----:B------:R-:W-:Y:S01]  /*51e0*/  IMAD.U32 R21, RZ, RZ, UR5 ;  /* 0x00000005ff157e24 */ /* 0x000fe2000f8e00ff */
[----:B0-----:R-:W-:-:S13]  /*51f0*/  ISETP.EQ.U32.AND P0, PT, R15, UR4, PT ;  /* 0x000000040f007c0c */ /* 0x001fda000bf02070 */
[----:B-1----:R0:W-:Y:S04]  /*5200*/  @P0 REDG.E.MIN.S32.STRONG.GPU desc[UR36][R12.64], R21 ;  /* 0x000000150c00098e */ /* 0x0021e8000c92e324 */
[----:B------:R0:W5:Y:S02]  /*5210*/  LDG.E R15, desc[UR36][R4.64] ;  /* 0x00000024040f7981 */ /* 0x000164000c1e1900 */
.L_x_132:
[----:B------:R-:W-:Y:S05]  /*5220*/  BSYNC.RECONVERGENT B1 ;  /* 0x0000000000017941 */ /* 0x000fea0003800200 */
.L_x_131:
[----:B------:R-:W2:Y:S01]  /*5230*/  LDG.E R8, desc[UR36][R8.64] ;  /* 0x0000002408087981 */ /* 0x000ea2000c1e1900 */
[----:B------:R-:W-:-:S04]  /*5240*/  ISETP.NE.AND P0, PT, R39, RZ, PT ;  /* 0x000000ff2700720c */ /* 0x000fc80003f05270 */
[----:B--2--5:R-:W-:-:S13]  /*5250*/  ISETP.LE.OR P0, PT, R15, R8, !P0 ;  /* 0x000000080f00720c */ /* 0x024fda0004703670 */
[----:B------:R-:W-:Y:S05]  /*5260*/  @P0 BRA `(.L_x_130) ;  /* 0x00000000003c0947 */ /* 0x000fea0003800000 */
[----:B------:R-:W2:Y:S04]  /*5270*/  LDG.E R10, desc[UR36][R10.64] ;  /* 0x000000240a0a7981 */ /* 0x000ea8000c1e1900 */
[----:B------:R-:W2:Y:S04]  /*5280*/  LDG.E R6, desc[UR36][R6.64] ;  /* 0x0000002406067981 */ /* 0x000ea8000c1e1900 */
[----:B0-----:R-:W2:Y:S02]  /*5290*/  LDG.E R5, desc[UR36][R48.64] ;  /* 0x0000002430057981 */ /* 0x001ea4000c1e1900 */
[----:B--2---:R-:W-:-:S05]  /*52a0*/  IADD3 R5, PT, PT, R10, -R5, -R6 ;  /* 0x800000050a057210 */ /* 0x004fca0007ffe806 */
        /* <DEDUP_REMOVED lines=10> */
[----:B-1----:R0:W-:Y:S02]  /*5350*/  @P0 REDG.E.MIN.S32.STRONG.GPU desc[UR36][R4.64], R7 ;  /* 0x000000070400098e */ /* 0x0021e4000c92e324 */
.L_x_130:
[----:B------:R-:W-:Y:S05]  /*5360*/  BSYNC.RECONVERGENT B0 ;  /* 0x0000000000007941 */ /* 0x000fea0003800200 */
.L_x_129:
[----:B0-----:R-:W0:Y:S01]  /*5370*/  LDC.64 R4, c[0x0][0x3d0] ;  /* 0x0000f400ff047b82 */ /* 0x001e220000000a00 */
[----:B------:R-:W-:-:S07]  /*5380*/  ISETP.NE.AND P0, PT, R32, RZ, PT ;  /* 0x000000ff2000720c */ /* 0x000fce0003f05270 */
[----:B-1----:R-:W1:Y:S08]  /*5390*/  LDC.64 R6, c[0x0][0x390] ;  /* 0x0000e400ff067b82 */ /* 0x002e700000000a00 */
[----:B--2---:R-:W2:Y:S08]  /*53a0*/  LDC.64 R8, c[0x0][0x398] ;  /* 0x0000e600ff087b82 */ /* 0x004eb00000000a00 */
[----:B---3--:R-:W3:Y:S08]  /*53b0*/  LDC.64 R10, c[0x0][0x3b8] ;  /* 0x0000ee00ff0a7b82 */ /* 0x008ef00000000a00 */
[----:B----4-:R-:W4:Y:S08]  /*53c0*/  LDC.64 R12, c[0x0][0x3c0] ;  /* 0x0000f000ff0c7b82 */ /* 0x010f300000000a00 */
[----:B------:R-:W0:Y:S08]  /*53d0*/  LDC.64 R14, c[0x0][0x3c8] ;  /* 0x0000f200ff0e7b82 */ /* 0x000e300000000a00 */
[----:B------:R-:W0:Y:S01]  /*53e0*/  LDC.64 R20, c[0x4][0x40] ;  /* 0x01001000ff147b82 */ /* 0x000e220000000a00 */
[----:B------:R-:W-:Y:S05]  /*53f0*/  @!P0 BRA `(.L_x_128) ;  /* 0x0000000800088947 */ /* 0x000fea0003800000 */
.L_x_141:
[----:B0-----:R-:W-:-:S05]  /*5400*/  SHF.L.U32 R47, R3, 0x1, RZ ;  /* 0x00000001032f7819 */ /* 0x001fca00000006ff */
[----:B-1----:R-:W-:-:S05]  /*5410*/  IMAD.WIDE R46, R47, 0x4, R6 ;  /* 0x000000042f2e7825 */ /* 0x002fca00078e0206 */
[----:B------:R-:W0:Y:S04]  /*5420*/  LDG.E R43, desc[UR36][R46.64] ;  /* 0x000000242e2b7981 */ /* 0x000e28000c1e1900 */
[----:B------:R-:W2:Y:S01]  /*5430*/  LDG.E R42, desc[UR36][R46.64+0x4] ;  /* 0x000004242e2a7981 */ /* 0x000ea2000c1e1900 */
[CC--:B0-----:R-:W-:Y:S02]  /*5440*/  IADD3 R40, P0, PT, R43.reuse, R20.reuse, RZ ;  /* 0x000000142b287210 */ /* 0x0c1fe40007f1e0ff */
[C---:B--2---:R-:W-:Y:S02]  /*5450*/  IADD3 R38, P1, PT, R42.reuse, R20, RZ ;  /* 0x000000142a267210 */ /* 0x044fe40007f3e0ff */
[-C--:B------:R-:W-:Y:S02]  /*5460*/  LEA.HI.X.SX32 R41, R43, R21.reuse, 0x1, P0 ;  /* 0x000000152b297211 */ /* 0x080fe400000f0eff */
[----:B------:R-:W-:-:S04]  /*5470*/  LEA.HI.X.SX32 R39, R42, R21, 0x1, P1 ;  /* 0x000000152a277211 */ /* 0x000fc800008f0eff */
[----:B------:R-:W2:Y:S04]  /*5480*/  LDG.E.U8 R41, desc[UR36][R40.64] ;  /* 0x0000002428297981 */ /* 0x000ea8000c1e1100 */
[----:B------:R-:W2:Y:S01]  /*5490*/  LDG.E.U8 R52, desc[UR36][R38.64] ;  /* 0x0000002426347981 */ /* 0x000ea2000c1e1100 */
[----:B------:R-:W-:Y:S05]  /*54a0*/  YIELD ;  /* 0x0000000000007946 */ /* 0x000fea0003800000 */
[----:B------:R-:W-:Y:S01]  /*54b0*/  BSSY.RECONVERGENT B0, `(.L_x_133) ;  /* 0x0000035000007945 */ /* 0x000fe20003800200 */
[----:B--2---:R-:W-:-:S13]  /*54c0*/  ISETP.NE.AND P0, PT, R41, R52, PT ;  /* 0x000000342900720c */ /* 0x004fda0003f05270 */
[----:B------:R-:W-:Y:S05]  /*54d0*/  @!P0 BRA `(.L_x_134) ;  /* 0x0000000000c88947 */ /* 0x000fea0003800000 */
[----:B------:R-:W-:Y:S02]  /*54e0*/  IMAD R39, R43, UR6, R42 ;  /* 0x000000062b277c24 */ /* 0x000fe4000f8e022a */
[----:B----4-:R-:W-:-:S04]  /*54f0*/  IMAD.WIDE R44, R3, 0x4, R12 ;  /* 0x00000004032c7825 */ /* 0x010fc800078e020c */
[----:B------:R-:W-:Y:S02]  /*5500*/  IMAD.WIDE R38, R39, 0x4, R4 ;  /* 0x0000000427267825 */ /* 0x000fe400078e0204 */
[----:B------:R-:W2:Y:S04]  /*5510*/  LDG.E R44, desc[UR36][R44.64] ;  /* 0x000000242c2c7981 */ /* 0x000ea8000c1e1900 */
[----:B------:R-:W2:Y:S01]  /*5520*/  LDG.E R53, desc[UR36][R38.64] ;  /* 0x0000002426357981 */ /* 0x000ea2000c1e1900 */
[----:B------:R-:W-:Y:S01]  /*5530*/  ISETP.NE.AND P0, PT, R52, RZ, PT ;  /* 0x000000ff3400720c */ /* 0x000fe20003f05270 */
[----:B------:R-:W-:Y:S01]  /*5540*/  BSSY.RECONVERGENT B1, `(.L_x_135) ;  /* 0x0000017000017945 */ /* 0x000fe20003800200 */
[----:B------:R-:W-:-:S04]  /*5550*/  IMAD.WIDE R40, R42, 0x4, R14 ;  /* 0x000000042a287825 */ /* 0x000fc800078e020e */
[----:B---3--:R-:W-:-:S04]  /*5560*/  IMAD.WIDE R50, R3, 0x4, R10 ;  /* 0x0000000403327825 */ /* 0x008fc800078e020a */
[----:B------:R-:W-:Y:S01]  /*5570*/  IMAD.WIDE R42, R43, 0x4, R14 ;  /* 0x000000042b2a7825 */ /* 0x000fe200078e020e */
[----:B--2---:R-:W-:-:S13]  /*5580*/  ISETP.GE.OR P0, PT, R53, R44, P0 ;  /* 0x0000002c3500720c */ /* 0x004fda0000706670 */
[----:B------:R-:W-:Y:S05]  /*5590*/  @P0 BRA `(.L_x_136) ;  /* 0x0000000000440947 */ /* 0x000fea0003800000 */
[----:B------:R-:W-:Y:S01]  /*55a0*/  IMAD.WIDE R44, R3, 0x4, R8 ;  /* 0x00000004032c7825 */ /* 0x000fe200078e0208 */
        /* <DEDUP_REMOVED lines=16> */
.L_x_136:
[----:B------:R-:W-:Y:S05]  /*56b0*/  BSYNC.RECONVERGENT B1 ;  /* 0x0000000000017941 */ /* 0x000fea0003800200 */
.L_x_135:
[----:B------:R-:W2:Y:S01]  /*56c0*/  LDG.E R50, desc[UR36][R50.64] ;  /* 0x0000002432327981 */ /* 0x000ea2000c1e1900 */
[----:B------:R-:W-:-:S04]  /*56d0*/  ISETP.NE.AND P0, PT, R52, RZ, PT ;  /* 0x000000ff3400720c */ /* 0x000fc80003f05270 */
[----:B--2--5:R-:W-:-:S13]  /*56e0*/  ISETP.LE.OR P0, PT, R53, R50, !P0 ;  /* 0x000000323500720c */ /* 0x024fda0004703670 */
[----:B------:R-:W-:Y:S05]  /*56f0*/  @P0 BRA `(.L_x_134) ;  /* 0x0000000000400947 */ /* 0x000fea0003800000 */
[----:B0-----:R-:W-:Y:S01]  /*5700*/  IMAD.WIDE R38, R3, 0x4, R8 ;  /* 0x0000000403267825 */ /* 0x001fe200078e0208 */
[----:B------:R-:W2:Y:S04]  /*5710*/  LDG.E R42, desc[UR36][R42.64] ;  /* 0x000000242a2a7981 */ /* 0x000ea8000c1e1900 */
[----:B------:R-:W2:Y:S04]  /*5720*/  LDG.E R40, desc[UR36][R40.64] ;  /* 0x0000002428287981 */ /* 0x000ea8000c1e1900 */
[----:B------:R-:W2:Y:S02]  /*5730*/  LDG.E R39, desc[UR36][R38.64] ;  /* 0x0000002426277981 */ /* 0x000ea4000c1e1900 */
        /* <DEDUP_REMOVED lines=12> */
.L_x_134:
[----:B------:R-:W-:Y:S05]  /*5800*/  BSYNC.RECONVERGENT B0 ;  /* 0x0000000000007941 */ /* 0x000fea0003800200 */
.L_x_133:
[----:B------:R-:W2:Y:S04]  /*5810*/  LDG.E R43, desc[UR36][R46.64+0x8] ;  /* 0x000008242e2b7981 */ /* 0x000ea8000c1e1900 */
[----:B0-----:R-:W1:Y:S01]  /*5820*/  LDG.E R44, desc[UR36][R46.64+0xc] ;  /* 0x00000c242e2c7981 */ /* 0x001e62000c1e1900 */
[CC--:B--2---:R-:W-:Y:S02]  /*5830*/  IADD3 R40, P0, PT, R43.reuse, R20.reuse, RZ ;  /* 0x000000142b287210 */ /* 0x0c4fe40007f1e0ff */
[C---:B-1----:R-:W-:Y:S02]  /*5840*/  IADD3 R38, P1, PT, R44.reuse, R20, RZ ;  /* 0x000000142c267210 */ /* 0x042fe40007f3e0ff */
[-C--:B------:R-:W-:Y:S02]  /*5850*/  LEA.HI.X.SX32 R41, R43, R21.reuse, 0x1, P0 ;  /* 0x000000152b297211 */ /* 0x080fe400000f0eff */
[----:B------:R-:W-:-:S04]  /*5860*/  LEA.HI.X.SX32 R39, R44, R21, 0x1, P1 ;  /* 0x000000152c277211 */ /* 0x000fc800008f0eff */
[----:B------:R-:W2:Y:S04]  /*5870*/  LDG.E.U8 R41, desc[UR36][R40.64] ;  /* 0x0000002428297981 */ /* 0x000ea8000c1e1100 */
[----:B------:R-:W2:Y:S01]  /*5880*/  LDG.E.U8 R50, desc[UR36][R38.64] ;  /* 0x0000002426327981 */ /* 0x000ea2000c1e1100 */
        /* <DEDUP_REMOVED lines=28> */
[----:B------:R-:W-:Y:S02]  /*5a50*/  MOV R53, UR5 ;  /* 0x0000000500357c02 */ /* 0x000fe40008000f00 */
[----:B0-----:R-:W-:-:S13]  /*5a60*/  ISETP.EQ.U32.AND P0, PT, R51, UR4, PT ;  /* 0x0000000433007c0c */ /* 0x001fda000bf02070 */
[----:B-1----:R0:W-:Y:S04]  /*5a70*/  @P0 REDG.E.MIN.S32.STRONG.GPU desc[UR36][R40.64], R53 ;  /* 0x000000352800098e */ /* 0x0021e8000c92e324 */
[----:B------:R0:W5:Y:S02]  /*5a80*/  LDG.E R51, desc[UR36][R46.64] ;  /* 0x000000242e337981 */ /* 0x000164000c1e1900 */
.L_x_140:
[----:B------:R-:W-:Y:S05]  /*5a90*/  BSYNC.RECONVERGENT B1 ;  /* 0x0000000000017941 */ /* 0x000fea0003800200 */
.L_x_139:
[----:B------:R-:W2:Y:S01]  /*5aa0*/  LDG.E R38, desc[UR36][R38.64+0x4] ;  /* 0x0000042426267981 */ /* 0x000ea2000c1e1900 */
[----:B------:R-:W-:-:S04]  /*5ab0*/  ISETP.NE.AND P0, PT, R50, RZ, PT ;  /* 0x000000ff3200720c */ /* 0x000fc80003f05270 */
[----:B--2--5:R-:W-:-:S13]  /*5ac0*/  ISETP.LE.OR P0, PT, R51, R38, !P0 ;  /* 0x000000263300720c */ /* 0x024fda0004703670 */
[----:B------:R-:W-:Y:S05]  /*5ad0*/  @P0 BRA `(.L_x_138) ;  /* 0x0000000000400947 */ /* 0x000fea0003800000 */
[----:B------:R-:W-:Y:S01]  /*5ae0*/  IMAD.WIDE R38, R3, 0x4, R8 ;  /* 0x0000000403267825 */ /* 0x000fe200078e0208 */
[----:B------:R-:W0:Y:S04]  /*5af0*/  LDG.E R42, desc[UR36][R42.64] ;  /* 0x000000242a2a7981 */ /* 0x000e28000c1e1900 */
[----:B------:R-:W0:Y:S04]  /*5b00*/  LDG.E R44, desc[UR36][R44.64] ;  /* 0x000000242c2c7981 */ /* 0x000e28000c1e1900 */
[----:B------:R-:W0:Y:S02]  /*5b10*/  LDG.E R39, desc[UR36][R38.64+0x4] ;  /* 0x0000042426277981 */ /* 0x000e24000c1e1900 */
[----:B0-----:R-:W-:-:S05]  /*5b20*/  IADD3 R40, PT, PT, R42, -R39, -R44 ;  /* 0x800000272a287210 */ /* 0x001fca0007ffe82c */
[----:B------:R-:W-:-:S05]  /*5b30*/  VIADD R40, R40, 0x1 ;  /* 0x0000000128287836 */ /* 0x000fca0000000000 */
[----:B------:R-:W-:-:S13]  /*5b40*/  ISETP.GE.AND P0, PT, R40, RZ, PT ;  /* 0x000000ff2800720c */ /* 0x000fda0003f06270 */
[----:B------:R-:W-:Y:S05]  /*5b50*/  @!P0 BRA `(.L_x_138) ;  /* 0x0000000000208947 */ /* 0x000fea0003800000 */
[----:B------:R-:W0:Y:S01]  /*5b60*/  S2R R41, SR_LANEID ;  /* 0x0000000000297919 */ /* 0x000e220000000000 */
[----:B------:R-:W1:Y:S01]  /*5b70*/  LDC.64 R38, c[0x4][0x18] ;  /* 0x01000600ff267b82 */ /* 0x000e620000000a00 */
[----:B------:R-:W-:Y:S01]  /*5b80*/  VOTEU.ANY UR4, UPT, PT ;  /* 0x0000000000047886 */ /* 0x000fe200038e0100 */
[----:B------:R-:W-:Y:S01]  /*5b90*/  CREDUX.MIN.S32 UR5, R40 ;  /* 0x00000000280572cc */ /* 0x000fe20000008200 */
[----:B------:R-:W-:-:S06]  /*5ba0*/  UFLO.U32 UR4, UR4 ;  /* 0x00000004000472bd */ /* 0x000fcc00080e0000 */
[----:B0-----:R-:W-:-:S06]  /*5bb0*/  ISETP.EQ.U32.AND P0, PT, R41, UR4, PT ;  /* 0x0000000429007c0c */ /* 0x001fcc000bf02070 */
[----:B------:R-:W-:-:S07]  /*5bc0*/  IMAD.U32 R41, RZ, RZ, UR5 ;  /* 0x00000005ff297e24 */ /* 0x000fce000f8e00ff */
[----:B-1----:R1:W-:Y:S02]  /*5bd0*/  @P0 REDG.E.MIN.S32.STRONG.GPU desc[UR36][R38.64], R41 ;  /* 0x000000292600098e */ /* 0x0023e4000c92e324 */
.L_x_138:
[----:B------:R-:W-:Y:S05]  /*5be0*/  BSYNC.RECONVERGENT B0 ;  /* 0x0000000000007941 */ /* 0x000fea0003800200 */
.L_x_137:
[----:B------:R-:W-:-:S05]  /*5bf0*/  VIADD R3, R3, 0x2 ;  /* 0x0000000203037836 */ /* 0x000fca0000000000 */
[----:B------:R-:W-:-:S13]  /*5c00*/  ISETP.GE.AND P0, PT, R3, R34, PT ;  /* 0x000000220300720c */ /* 0x000fda0003f06270 */
[----:B------:R-:W-:Y:S05]  /*5c10*/  @!P0 BRA `(.L_x_141) ;  /* 0xfffffff400f88947 */ /* 0x000fea000383ffff */
.L_x_128:
[----:B------:R-:W-:Y:S05]  /*5c20*/  WARPSYNC.ALL ;  /* 0x0000000000007948 */ /* 0x000fea0003800000 */
[----:B0-----:R-:W0:Y:S08]  /*5c30*/  LDC.64 R4, c[0x4][0x18] ;  /* 0x01000600ff047b82 */ /* 0x001e300000000a00 */
[----:B------:R-:W-:Y:S06]  /*5c40*/  BAR.SYNC.DEFER_BLOCKING 0x0 ;  /* 0x0000000000007b1d */ /* 0x000fec0000010000 */
[----:B------:R-:W0:Y:S02]  /*5c50*/  LDCU.64 UR6, c[0x4][0x40] ;  /* 0x01000800ff0677ac */ /* 0x000e240008000a00 */
[----:B0-----:R-:W2:Y:S01]  /*5c60*/  LDG.E R3, desc[UR36][R4.64] ;  /* 0x0000002404037981 */ /* 0x001ea2000c1e1900 */
[----:B------:R-:W-:Y:S01]  /*5c70*/  BSSY.RECONVERGENT B0, `(.L_x_142) ;  /* 0x0000056000007945 */ /* 0x000fe20003800200 */
[----:B--2---:R-:W-:-:S04]  /*5c80*/  ISETP.NE.AND P0, PT, R3, 0x3f3f3f3f, PT ;  /* 0x3f3f3f3f0300780c */ /* 0x004fc80003f05270 */
[----:B------:R-:W-:-:S13]  /*5c90*/  ISETP.NE.OR P0, PT, R37, RZ, P0 ;  /* 0x000000ff2500720c */ /* 0x000fda0000705670 */
[----:B------:R0:W-:Y:S01]  /*5ca0*/  @!P0 STG.E desc[UR36][R4.64], RZ ;  /* 0x000000ff04008986 */ /* 0x0001e2000c101924 */
[----:B------:R-:W-:Y:S01]  /*5cb0*/  BAR.SYNC.DEFER_BLOCKING 0x0 ;  /* 0x0000000000007b1d */ /* 0x000fe20000010000 */
[----:B------:R-:W-:-:S13]  /*5cc0*/  ISETP.GE.AND P0, PT, R36, R33, PT ;  /* 0x000000212400720c */ /* 0x000fda0003f06270 */
[----:B0-----:R-:W-:Y:S05]  /*5cd0*/  @P0 BRA `(.L_x_143) ;  /* 0x00000004003c0947 */ /* 0x001fea0003800000 */
[----:B------:R-:W-:Y:S01]  /*5ce0*/  ISETP.NE.AND P0, PT, R19, RZ, PT ;  /* 0x000000ff1300720c */ /* 0x000fe20003f05270 */
[----:B------:R-:W-:Y:S01]  /*5cf0*/  BSSY.RECONVERGENT B1, `(.L_x_144) ;  /* 0x0000025000017945 */ /* 0x000fe20003800200 */
[----:B------:R-:W-:-:S11]  /*5d00*/  IMAD.MOV.U32 R3, RZ, RZ, R36 ;  /* 0x000000ffff037224 */ /* 0x000fd600078e0024 */
[----:B------:R-:W-:Y:S05]  /*5d10*/  @!P0 BRA `(.L_x_145) ;  /* 0x0000000000888947 */ /* 0x000fea0003800000 */
[----:B------:R-:W1:Y:S01]  /*5d20*/  LDCU.64 UR4, c[0x4][0x40] ;  /* 0x01000800ff0477ac */ /* 0x000e620008000a00 */
[----:B------:R-:W0:Y:S01]  /*5d30*/  LDC.64 R8, c[0x0][0x3c8] ;  /* 0x0000f200ff087b82 */ /* 0x000e220000000a00 */
[----:B-1----:R-:W-:-:S04]  /*5d40*/  IADD3 R6, P0, PT, R36, UR4, RZ ;  /* 0x0000000424067c10 */ /* 0x002fc8000ff1e0ff */
[----:B------:R-:W-:-:S05]  /*5d50*/  LEA.HI.X.SX32 R7, R36, UR5, 0x1, P0 ;  /* 0x0000000524077c11 */ /* 0x000fca00080f0eff */
[----:B------:R-:W2:Y:S01]  /*5d60*/  LDG.E.U8 R3, desc[UR36][R6.64] ;  /* 0x0000002406037981 */ /* 0x000ea2000c1e1100 */
[----:B0-----:R-:W-:Y:S01]  /*5d70*/  IMAD.WIDE R8, R36, 0x4, R8 ;  /* 0x0000000424087825 */ /* 0x001fe200078e0208 */
[----:B--2---:R-:W-:-:S13]  /*5d80*/  ISETP.NE.AND P0, PT, R3, RZ, PT ;  /* 0x000000ff0300720c */ /* 0x004fda0003f05270 */
[----:B------:R-:W2:Y:S04]  /*5d90*/  @P0 LDG.E R3, desc[UR36][R4.64] ;  /* 0x0000002404030981 */ /* 0x000ea8000c1e1900 */
[----:B---3--:R-:W2:Y:S02]  /*5da0*/  @P0 LDG.E R10, desc[UR36][R8.64] ;  /* 0x00000024080a0981 */ /* 0x008ea4000c1e1900 */
[----:B--2---:R-:W-:Y:S01]  /*5db0*/  @P0 IMAD.IADD R11, R3, 0x1, R10 ;  /* 0x00000001030b0824 */ /* 0x004fe200078e020a */
[----:B------:R-:W-:-:S04]  /*5dc0*/  IADD3 R3, PT, PT, R36, 0x1, RZ ;  /* 0x0000000124037810 */ /* 0x000fc80007ffe0ff */
[----:B------:R0:W-:Y:S01]  /*5dd0*/  @P0 STG.E desc[UR36][R8.64], R11 ;  /* 0x0000000b08000986 */ /* 0x0001e2000c101924 */
[----:B------:R-:W-:-:S13]  /*5de0*/  ISETP.NE.AND P0, PT, R19, 0x1, PT ;  /* 0x000000011300780c */ /* 0x000fda0003f05270 */
[----:B0-----:R-:W-:Y:S05]  /*5df0*/  @!P0 BRA `(.L_x_145) ;  /* 0x0000000000508947 */ /* 0x001fea0003800000 */
[----:B------:R-:W2:Y:S01]  /*5e00*/  LDG.E.U8 R3, desc[UR36][R6.64+0x1] ;  /* 0x0000012406037981 */ /* 0x000ea2000c1e1100 */
[----:B------:R-:W-:Y:S01]  /*5e10*/  BSSY.RECONVERGENT B2, `(.L_x_146) ;  /* 0x0000008000027945 */ /* 0x000fe20003800200 */
[----:B------:R-:W-:Y:S02]  /*5e20*/  ISETP.NE.AND P1, PT, R19, 0x2, PT ;  /* 0x000000021300780c */ /* 0x000fe40003f25270 */
[----:B--2---:R-:W-:-:S13]  /*5e30*/  ISETP.NE.AND P0, PT, R3, RZ, PT ;  /* 0x000000ff0300720c */ /* 0x004fda0003f05270 */
[----:B------:R-:W-:Y:S05]  /*5e40*/  @!P0 BRA `(.L_x_147) ;  /* 0x0000000000108947 */ /* 0x000fea0003800000 */
[----:B------:R-:W2:Y:S04]  /*5e50*/  LDG.E R3, desc[UR36][R4.64] ;  /* 0x0000002404037981 */ /* 0x000ea8000c1e1900 */
[----:B------:R-:W2:Y:S02]  /*5e60*/  LDG.E R10, desc[UR36][R8.64+0x4] ;  /* 0x00000424080a7981 */ /* 0x000ea4000c1e1900 */
[----:B--2---:R-:W-:-:S05]  /*5e70*/  IMAD.IADD R3, R3, 0x1, R10 ;  /* 0x0000000103037824 */ /* 0x004fca00078e020a */
[----:B------:R0:W-:Y:S02]  /*5e80*/  STG.E desc[UR36][R8.64+0x4], R3 ;  /* 0x0000040308007986 */ /* 0x0001e4000c101924 */
.L_x_147:
[----:B------:R-:W-:Y:S05]  /*5e90*/  BSYNC.RECONVERGENT B2 ;  /* 0x0000000000027941 */ /* 0x000fea0003800200 */
.L_x_146:
[----:B0-----:R-:W-:Y:S01]  /*5ea0*/  VIADD R3, R36, 0x2 ;  /* 0x0000000224037836 */ /* 0x001fe20000000000 */
[----:B------:R-:W-:Y:S06]  /*5eb0*/  @!P1 BRA `(.L_x_145) ;  /* 0x0000000000209947 */ /* 0x000fec0003800000 */
[----:B------:R-:W2:Y:S01]  /*5ec0*/  LDG.E.U8 R6, desc[UR36][R6.64+0x2] ;  /* 0x0000022406067981 */ /* 0x000ea2000c1e1100 */
[----:B------:R-:W-:Y:S01]  /*5ed0*/  VIADD R3, R36, 0x3 ;  /* 0x0000000324037836 */ /* 0x000fe20000000000 */
[----:B--2---:R-:W-:-:S13]  /*5ee0*/  ISETP.NE.AND P0, PT, R6, RZ, PT ;  /* 0x000000ff0600720c */ /* 0x004fda0003f05270 */
[----:B------:R-:W-:Y:S05]  /*5ef0*/  @!P0 BRA `(.L_x_145) ;  /* 0x0000000000108947 */ /* 0x000fea0003800000 */
[----:B------:R-:W2:Y:S04]  /*5f00*/  LDG.E R4, desc[UR36][R4.64] ;  /* 0x0000002404047981 */ /* 0x000ea8000c1e1900 */
[----:B------:R-:W2:Y:S02]  /*5f10*/  LDG.E R7, desc[UR36][R8.64+0x8] ;  /* 0x0000082408077981 */ /* 0x000ea4000c1e1900 */
[----:B--2---:R-:W-:-:S05]  /*5f20*/  IMAD.IADD R7, R4, 0x1, R7 ;  /* 0x0000000104077824 */ /* 0x004fca00078e0207 */
[----:B------:R0:W-:Y:S02]  /*5f30*/  STG.E desc[UR36][R8.64+0x8], R7 ;  /* 0x0000080708007986 */ /* 0x0001e4000c101924 */
.L_x_145:
[----:B------:R-:W-:Y:S05]  /*5f40*/  BSYNC.RECONVERGENT B1 ;  /* 0x0000000000017941 */ /* 0x000fea0003800200 */
.L_x_144:
[----:B------:R-:W2:Y:S01]  /*5f50*/  LDC.64 R4, c[0x0][0x3c8] ;  /* 0x0000f200ff047b82 */ /* 0x000ea20000000a00 */
[----:B------:R-:W-:-:S13]  /*5f60*/  ISETP.GE.U32.AND P0, PT, R29, 0x3, PT ;  /* 0x000000031d00780c */ /* 0x000fda0003f06070 */
[----:B------:R-:W-:Y:S05]  /*5f70*/  @!P0 BRA `(.L_x_143) ;  /* 0x0000000000948947 */ /* 0x000fea0003800000 */
.L_x_150:
[----:B0-----:R-:W-:-:S04]  /*5f80*/  IADD3 R8, P0, PT, R3, UR6, RZ ;  /* 0x0000000603087c10 */ /* 0x001fc8000ff1e0ff */
[----:B------:R-:W-:-:S05]  /*5f90*/  LEA.HI.X.SX32 R9, R3, UR7, 0x1, P0 ;  /* 0x0000000703097c11 */ /* 0x000fca00080f0eff */
[----:B-1----:R-:W3:Y:S02]  /*5fa0*/  LDG.E.U8 R6, desc[UR36][R8.64] ;  /* 0x0000002408067981 */ /* 0x002ee4000c1e1100 */
[----:B---3--:R-:W-:Y:S01]  /*5fb0*/  ISETP.NE.AND P0, PT, R6, RZ, PT ;  /* 0x000000ff0600720c */ /* 0x008fe20003f05270 */
[----:B--2---:R-:W-:-:S12]  /*5fc0*/  IMAD.WIDE R6, R3, 0x4, R4 ;  /* 0x0000000403067825 */ /* 0x004fd800078e0204 */
[----:B------:R-:W0:Y:S01]  /*5fd0*/  @P0 LDC.64 R10, c[0x4][0x18] ;  /* 0x01000600ff0a0b82 */ /* 0x000e220000000a00 */
[----:B----4-:R-:W2:Y:S04]  /*5fe0*/  @P0 LDG.E R13, desc[UR36][R6.64] ;  /* 0x00000024060d0981 */ /* 0x010ea8000c1e1900 */
[----:B0-----:R-:W2:Y:S02]  /*5ff0*/  @P0 LDG.E R10, desc[UR36][R10.64] ;  /* 0x000000240a0a0981 */ /* 0x001ea4000c1e1900 */
[----:B--2---:R-:W-:-:S05]  /*6000*/  @P0 IMAD.IADD R15, R10, 0x1, R13 ;  /* 0x000000010a0f0824 */ /* 0x004fca00078e020d */
[----:B------:R0:W-:Y:S04]  /*6010*/  @P0 STG.E desc[UR36][R6.64], R15 ;  /* 0x0000000f06000986 */ /* 0x0001e8000c101924 */
[----:B------:R-:W2:Y:S02]  /*6020*/  LDG.E.U8 R12, desc[UR36][R8.64+0x1] ;  /* 0x00000124080c7981 */ /* 0x000ea4000c1e1100 */
[----:B--2---:R-:W-:-:S13]  /*6030*/  ISETP.NE.AND P0, PT, R12, RZ, PT ;  /* 0x000000ff0c00720c */ /* 0x004fda0003f05270 */
[----:B------:R-:W1:Y:S01]  /*6040*/  @P0 LDC.64 R12, c[0x4][0x18] ;  /* 0x01000600ff0c0b82 */ /* 0x000e620000000a00 */
[----:B------:R-:W2:Y:S04]  /*6050*/  @P0 LDG.E R21, desc[UR36][R6.64+0x4] ;  /* 0x0000042406150981 */ /* 0x000ea8000c1e1900 */
[----:B-1----:R-:W2:Y:S02]  /*6060*/  @P0 LDG.E R12, desc[UR36][R12.64] ;  /* 0x000000240c0c0981 */ /* 0x002ea4000c1e1900 */
[----:B--2---:R-:W-:-:S05]  /*6070*/  @P0 IADD3 R21, PT, PT, R12, R21, RZ ;  /* 0x000000150c150210 */ /* 0x004fca0007ffe0ff */
[----:B------:R1:W-:Y:S04]  /*6080*/  @P0 STG.E desc[UR36][R6.64+0x4], R21 ;  /* 0x0000041506000986 */ /* 0x0003e8000c101924 */
[----:B------:R-:W2:Y:S02]  /*6090*/  LDG.E.U8 R14, desc[UR36][R8.64+0x2] ;  /* 0x00000224080e7981 */ /* 0x000ea4000c1e1100 */
[----:B--2---:R-:W-:-:S13]  /*60a0*/  ISETP.NE.AND P0, PT, R14, RZ, PT ;  /* 0x000000ff0e00720c */ /* 0x004fda0003f05270 */
[----:B------:R-:W2:Y:S01]  /*60b0*/  @P0 LDC.64 R10, c[0x4][0x18] ;  /* 0x01000600ff0a0b82 */ /* 0x000ea20000000a00 */
[----:B0-----:R-:W3:Y:S04]  /*60c0*/  @P0 LDG.E R15, desc[UR36][R6.64+0x8] ;  /* 0x00000824060f0981 */ /* 0x001ee8000c1e1900 */
[----:B--2---:R-:W3:Y:S02]  /*60d0*/  @P0 LDG.E R10, desc[UR36][R10.64] ;  /* 0x000000240a0a0981 */ /* 0x004ee4000c1e1900 */
[----:B---3--:R-:W-:-:S05]  /*60e0*/  @P0 IMAD.IADD R15, R10, 0x1, R15 ;  /* 0x000000010a0f0824 */ /* 0x008fca00078e020f */
[----:B------:R1:W-:Y:S04]  /*60f0*/  @P0 STG.E desc[UR36][R6.64+0x8], R15 ;  /* 0x0000080f06000986 */ /* 0x0003e8000c101924 */
[----:B------:R-:W2:Y:S01]  /*6100*/  LDG.E.U8 R14, desc[UR36][R8.64+0x3] ;  /* 0x00000324080e7981 */ /* 0x000ea2000c1e1100 */
[----:B------:R-:W-:Y:S01]  /*6110*/  VIADD R3, R3, 0x4 ;  /* 0x0000000403037836 */ /* 0x000fe20000000000 */
[----:B------:R-:W-:Y:S04]  /*6120*/  BSSY.RECONVERGENT B1, `(.L_x_148) ;  /* 0x0000009000017945 */ /* 0x000fe80003800200 */
[----:B------:R-:W-:-:S02]  /*6130*/  ISETP.GE.AND P1, PT, R3, R33, PT ;  /* 0x000000210300720c */ /* 0x000fc40003f26270 */
[----:B--2---:R-:W-:-:S13]  /*6140*/  ISETP.NE.AND P0, PT, R14, RZ, PT ;  /* 0x000000ff0e00720c */ /* 0x004fda0003f05270 */
[----:B-1----:R-:W-:Y:S05]  /*6150*/  @!P0 BRA `(.L_x_149) ;  /* 0x0000000000148947 */ /* 0x002fea0003800000 */
[----:B------:R-:W0:Y:S01]  /*6160*/  LDC.64 R8, c[0x4][0x18] ;  /* 0x01000600ff087b82 */ /* 0x000e220000000a00 */
[----:B------:R-:W2:Y:S04]  /*6170*/  LDG.E R11, desc[UR36][R6.64+0xc] ;  /* 0x00000c24060b7981 */ /* 0x000ea8000c1e1900 */
[----:B0-----:R-:W2:Y:S02]  /*6180*/  LDG.E R8, desc[UR36][R8.64] ;  /* 0x0000002408087981 */ /* 0x001ea4000c1e1900 */
[----:B--2---:R-:W-:-:S05]  /*6190*/  IMAD.IADD R11, R8, 0x1, R11 ;  /* 0x00000001080b7824 */ /* 0x004fca00078e020b */
[----:B------:R0:W-:Y:S02]  /*61a0*/  STG.E desc[UR36][R6.64+0xc], R11 ;  /* 0x00000c0b06007986 */ /* 0x0001e4000c101924 */
.L_x_149:
[----:B------:R-:W-:Y:S05]  /*61b0*/  BSYNC.RECONVERGENT B1 ;  /* 0x0000000000017941 */ /* 0x000fea0003800200 */
.L_x_148:
[----:B------:R-:W-:Y:S05]  /*61c0*/  @!P1 BRA `(.L_x_150) ;  /* 0xfffffffc006c9947 */ /* 0x000fea000383ffff */
.L_x_143:
[----:B------:R-:W-:Y:S05]  /*61d0*/  BSYNC.RECONVERGENT B0 ;  /* 0x0000000000007941 */ /* 0x000fea0003800200 */
.L_x_142:
[----:B------:R-:W-:Y:S01]  /*61e0*/  BAR.SYNC.DEFER_BLOCKING 0x0 ;  /* 0x0000000000007b1d */ /* 0x000fe20000010000 */
[----:B------:R-:W-:Y:S01]  /*61f0*/  ISETP.NE.AND P0, PT, R37, RZ, PT ;  /* 0x000000ff2500720c */ /* 0x000fe20003f05270 */
[----:B------:R-:W-:-:S12]  /*6200*/  VIADD R0, R0, 0x1 ;  /* 0x0000000100007836 */ /* 0x000fd80000000000 */
[----:B--2---:R-:W2:Y:S01]  /*6210*/  @!P0 LDC.64 R4, c[0x4][0x8] ;  /* 0x01000200ff048b82 */ /* 0x004ea20000000a00 */
[----:B------:R-:W-:-:S05]  /*6220*/  @!P0 IMAD.MOV.U32 R3, RZ, RZ, 0x1 ;  /* 0x00000001ff038424 */ /* 0x000fca00078e00ff */
[----:B--2---:R2:W-:Y:S01]  /*6230*/  @!P0 STG.E desc[UR36][R4.64], R3 ;  /* 0x0000000304008986 */ /* 0x0045e2000c101924 */
[----:B------:R-:W-:-:S13]  /*6240*/  ISETP.GE.AND P0, PT, R36, R33, PT ;  /* 0x000000212400720c */ /* 0x000fda0003f06270 */
[----:B--2---:R-:W-:Y:S05]  /*6250*/  @P0 BRA `(.L_x_151) ;  /* 0x0000001000040947 */ /* 0x004fea0003800000 */
[----:B------:R-:W-:Y:S01]  /*6260*/  ISETP.GE.U32.AND P0, PT, R29, 0xf, PT ;  /* 0x0000000f1d00780c */ /* 0x000fe20003f06070 */
[----:B------:R-:W-:Y:S01]  /*6270*/  BSSY B0, `(.L_x_152) ;  /* 0x000007c000007945 */ /* 0x000fe20003800000 */
[----:B------:R-:W-:-:S11]  /*6280*/  MOV R3, R36 ;  /* 0x0000002400037202 */ /* 0x000fd60000000f00 */
[----:B------:R-:W-:Y:S05]  /*6290*/  @!P0 BRA `(.L_x_153) ;  /* 0x0000000400e48947 */ /* 0x000fea0003800000 */
[----:B------:R-:W2:Y:S01]  /*62a0*/  LDC.64 R4, c[0x0][0x3a8] ;  /* 0x0000ea00ff047b82 */ /* 0x000ea20000000a00 */
[----:B0-----:R-:W-:Y:S02]  /*62b0*/  IMAD.MOV.U32 R9, RZ, RZ, RZ ;  /* 0x000000ffff097224 */ /* 0x001fe400078e00ff */
[----:B------:R-:W-:-:S07]  /*62c0*/  IMAD.MOV.U32 R3, RZ, RZ, R36 ;  /* 0x000000ffff037224 */ /* 0x000fce00078e0024 */
.L_x_186:
[----:B-123--:R-:W-:-:S05]  /*62d0*/  IMAD.WIDE R6, R3, 0x4, R4 ;  /* 0x0000000403067825 */ /* 0x00efca00078e0204 */
[----:B------:R-:W2:Y:S01]  /*62e0*/  LDG.E R8, desc[UR36][R6.64] ;  /* 0x0000002406087981 */ /* 0x000ea2000c1e1900 */
[----:B------:R-:W-:Y:S05]  /*62f0*/  YIELD ;  /* 0x0000000000007946 */ /* 0x000fea0003800000 */
[----:B------:R-:W-:Y:S01]  /*6300*/  BSSY.RECONVERGENT B1, `(.L_x_154) ;  /* 0x0000005000017945 */ /* 0x000fe20003800200 */
[----:B--2---:R-:W-:-:S13]  /*6310*/  ISETP.NE.AND P0, PT, R8, RZ, PT ;  /* 0x000000ff0800720c */ /* 0x004fda0003f05270 */
[----:B0-----:R-:W-:Y:S05]  /*6320*/  @!P0 BRA `(.L_x_155) ;  /* 0x0000000000088947 */ /* 0x001fea0003800000 */
[----:B---3--:R-:W0:Y:S02]  /*6330*/  LDC.64 R10, c[0x4][0x8] ;  /* 0x01000200ff0a7b82 */ /* 0x008e240000000a00 */
[----:B0-----:R0:W5:Y:S02]  /*6340*/  ATOMG.E.EXCH.STRONG.GPU PT, RZ, desc[UR36][R10.64], RZ ;  /* 0x800000ff0aff79a8 */ /* 0x001164000c1ef124 */
.L_x_155:
[----:B------:R-:W-:Y:S05]  /*6350*/  BSYNC.RECONVERGENT B1 ;  /* 0x0000000000017941 */ /* 0x000fea0003800200 */
.L_x_154:
[----:B------:R-:W2:Y:S01]  /*6360*/  LDG.E R8, desc[UR36][R6.64+0x4] ;  /* 0x0000042406087981 */ /* 0x000ea2000c1e1900 */
[----:B------:R-:W-:Y:S01]  /*6370*/  BSSY.RECONVERGENT B1, `(.L_x_156) ;  /* 0x0000005000017945 */ /* 0x000fe20003800200 */
[----:B--2---:R-:W-:-:S13]  /*6380*/  ISETP.NE.AND P0, PT, R8, RZ, PT ;  /* 0x000000ff0800720c */ /* 0x004fda0003f05270 */
[----:B------:R-:W-:Y:S05]  /*6390*/  @!P0 BRA `(.L_x_157) ;  /* 0x0000000000088947 */ /* 0x000fea0003800000 */
[----:B0--3--:R-:W0:Y:S02]  /*63a0*/  LDC.64 R10, c[0x4][0x8] ;  /* 0x01000200ff0a7b82 */ /* 0x009e240000000a00 */
[----:B0-----:R1:W5:Y:S02]  /*63b0*/  ATOMG.E.EXCH.STRONG.GPU PT, RZ, desc[UR36][R10.64], RZ ;  /* 0x800000ff0aff79a8 */ /* 0x001364000c1ef124 */
.L_x_157:
[----:B------:R-:W-:Y:S05]  /*63c0*/  BSYNC.RECONVERGENT B1 ;  /* 0x0000000000017941 */ /* 0x000fea0003800200 */
.L_x_156:
[----:B------:R-:W2:Y:S01]  /*63d0*/  LDG.E R8, desc[UR36][R6.64+0x8] ;  /* 0x0000082406087981 */ /* 0x000ea2000c1e1900 */
[----:B------:R-:W-:Y:S01]  /*63e0*/  BSSY.RECONVERGENT B1, `(.L_x_158) ;  /* 0x0000005000017945 */ /* 0x000fe20003800200 */
[----:B--2---:R-:W-:-:S13]  /*63f0*/  ISETP.NE.AND P0, PT, R8, RZ, PT ;  /* 0x000000ff0800720c */ /* 0x004fda0003f05270 */
[----:B------:R-:W-:Y:S05]  /*6400*/  @!P0 BRA `(.L_x_159) ;  /* 0x0000000000088947 */ /* 0x000fea0003800000 */
[----:B01-3--:R-:W0:Y:S02]  /*6410*/  LDC.64 R10, c[0x4][0x8] ;  /* 0x01000200ff0a7b82 */ /* 0x00be240000000a00 */
[----:B0-----:R2:W5:Y:S02]  /*6420*/  ATOMG.E.EXCH.STRONG.GPU PT, RZ, desc[UR36][R10.64], RZ ;  /* 0x800000ff0aff79a8 */ /* 0x001564000c1ef124 */
.L_x_159:
[----:B------:R-:W-:Y:S05]  /*6430*/  BSYNC.RECONVERGENT B1 ;  /* 0x0000000000017941 */ /* 0x000fea0003800200 */
.L_x_158:
[----:B------:R-:W3:Y:S01]  /*6440*/  LDG.E R8, desc[UR36][R6.64+0xc] ;  /* 0x00000c2406087981 */ /* 0x000ee2000c1e1900 */
[----:B------:R-:W-:Y:S01]  /*6450*/  BSSY.RECONVERGENT B1, `(.L_x_160) ;  /* 0x0000005000017945 */ /* 0x000fe20003800200 */
[----:B---3--:R-:W-:-:S13]  /*6460*/  ISETP.NE.AND P0, PT, R8, RZ, PT ;  /* 0x000000ff0800720c */ /* 0x008fda0003f05270 */
[----:B------:R-:W-:Y:S05]  /*6470*/  @!P0 BRA `(.L_x_161) ;  /* 0x0000000000088947 */ /* 0x000fea0003800000 */
[----:B012---:R-:W0:Y:S02]  /*6480*/  LDC.64 R10, c[0x4][0x8] ;  /* 0x01000200ff0a7b82 */ /* 0x007e240000000a00 */
[----:B0-----:R3:W5:Y:S02]  /*6490*/  ATOMG.E.EXCH.STRONG.GPU PT, RZ, desc[UR36][R10.64], RZ ;  /* 0x800000ff0aff79a8 */ /* 0x001764000c1ef124 */
.L_x_161:
[----:B------:R-:W-:Y:S05]  /*64a0*/  BSYNC.RECONVERGENT B1 ;  /* 0x0000000000017941 */ /* 0x000fea0003800200 */
.L_x_160:
[----:B------:R-:W2:Y:S01]  /*64b0*/  LDG.E R8, desc[UR36][R6.64+0x10] ;  /* 0x0000102406087981 */ /* 0x000ea2000c1e1900 */
[----:B------:R-:W-:Y:S01]  /*64c0*/  BSSY.RECONVERGENT B1, `(.L_x_162) ;  /* 0x0000005000017945 */ /* 0x000fe20003800200 */
[----:B--2---:R-:W-:-:S13]  /*64d0*/  ISETP.NE.AND P0, PT, R8, RZ, PT ;  /* 0x000000ff0800720c */ /* 0x004fda0003f05270 */
[----:B------:R-:W-:Y:S05]  /*64e0*/  @!P0 BRA `(.L_x_163) ;  /* 0x0000000000088947 */ /* 0x000fea0003800000 */
[----:B01-3--:R-:W0:Y:S02]  /*64f0*/  LDC.64 R10, c[0x4][0x8] ;  /* 0x01000200ff0a7b82 */ /* 0x00be240000000a00 */
[----:B0-----:R2:W5:Y:S02]  /*6500*/  ATOMG.E.EXCH.STRONG.GPU PT, RZ, desc[UR36][R10.64], RZ ;  /* 0x800000ff0aff79a8 */ /* 0x001564000c1ef124 */
.L_x_163:
[----:B------:R-:W-:Y:S05]  /*6510*/  BSYNC.RECONVERGENT B1 ;  /* 0x0000000000017941 */ /* 0x000fea0003800200 */
.L_x_162:
[----:B------:R-:W3:Y:S01]  /*6520*/  LDG.E R8, desc[UR36][R6.64+0x14] ;  /* 0x0000142406087981 */ /* 0x000ee2000c1e1900 */
[----:B------:R-:W-:Y:S01]  /*6530*/  BSSY.RECONVERGENT B1, `(.L_x_164) ;  /* 0x0000005000017945 */ /* 0x000fe20003800200 */
[----:B---3--:R-:W-:-:S13]  /*6540*/  ISETP.NE.AND P0, PT, R8, RZ, PT ;  /* 0x000000ff0800720c */ /* 0x008fda0003f05270 */
[----:B------:R-:W-:Y:S05]  /*6550*/  @!P0 BRA `(.L_x_165) ;  /* 0x0000000000088947 */ /* 0x000fea0003800000 */
[----:B012---:R-:W0:Y:S02]  /*6560*/  LDC.64 R10, c[0x4][0x8] ;  /* 0x01000200ff0a7b82 */ /* 0x007e240000000a00 */
[----:B0-----:R3:W5:Y:S02]  /*6570*/  ATOMG.E.EXCH.STRONG.GPU PT, RZ, desc[UR36][R10.64], RZ ;  /* 0x800000ff0aff79a8 */ /* 0x001764000c1ef124 */
.L_x_165:
[----:B------:R-:W-:Y:S05]  /*6580*/  BSYNC.RECONVERGENT B1 ;  /* 0x0000000000017941 */ /* 0x000fea0003800200 */
.L_x_164:
[----:B------:R-:W2:Y:S01]  /*6590*/  LDG.E R8, desc[UR36][R6.64+0x18] ;  /* 0x0000182406087981 */ /* 0x000ea2000c1e1900 */
[----:B------:R-:W-:Y:S01]  /*65a0*/  BSSY.RECONVERGENT B1, `(.L_x_166) ;  /* 0x0000005000017945 */ /* 0x000fe20003800200 */
[----:B--2---:R-:W-:-:S13]  /*65b0*/  ISETP.NE.AND P0, PT, R8, RZ, PT ;  /* 0x000000ff0800720c */ /* 0x004fda0003f05270 */
[----:B------:R-:W-:Y:S05]  /*65c0*/  @!P0 BRA `(.L_x_167) ;  /* 0x0000000000088947 */ /* 0x000fea0003800000 */
[----:B01-3--:R-:W0:Y:S02]  /*65d0*/  LDC.64 R10, c[0x4][0x8] ;  /* 0x01000200ff0a7b82 */ /* 0x00be240000000a00 */
[----:B0-----:R2:W5:Y:S02]  /*65e0*/  ATOMG.E.EXCH.STRONG.GPU PT, RZ, desc[UR36][R10.64], RZ ;  /* 0x800000ff0aff79a8 */ /* 0x001564000c1ef124 */
.L_x_167:
[----:B------:R-:W-:Y:S05]  /*65f0*/  BSYNC.RECONVERGENT B1 ;  /* 0x0000000000017941 */ /* 0x000fea0003800200 */
.L_x_166:
[----:B------:R-:W3:Y:S01]  /*6600*/  LDG.E R8, desc[UR36][R6.64+0x1c] ;  /* 0x00001c2406087981 */ /* 0x000ee2000c1e1900 */
[----:B------:R-:W-:Y:S01]  /*6610*/  BSSY.RECONVERGENT B1, `(.L_x_168) ;  /* 0x0000005000017945 */ /* 0x000fe20003800200 */
[----:B---3--:R-:W-:-:S13]  /*6620*/  ISETP.NE.AND P0, PT, R8, RZ, PT ;  /* 0x000000ff0800720c */ /* 0x008fda0003f05270 */
[----:B------:R-:W-:Y:S05]  /*6630*/  @!P0 BRA `(.L_x_169) ;  /* 0x0000000000088947 */ /* 0x000fea0003800000 */
[----:B012---:R-:W0:Y:S02]  /*6640*/  LDC.64 R10, c[0x4][0x8] ;  /* 0x01000200ff0a7b82 */ /* 0x007e240000000a00 */
[----:B0-----:R3:W5:Y:S02]  /*6650*/  ATOMG.E.EXCH.STRONG.GPU PT, RZ, desc[UR36][R10.64], RZ ;  /* 0x800000ff0aff79a8 */ /* 0x001764000c1ef124 */
.L_x_169:
[----:B------:R-:W-:Y:S05]  /*6660*/  BSYNC.RECONVERGENT B1 ;  /* 0x0000000000017941 */ /* 0x000fea0003800200 */
.L_x_168:
[----:B------:R-:W2:Y:S01]  /*6670*/  LDG.E R8, desc[UR36][R6.64+0x20] ;  /* 0x0000202406087981 */ /* 0x000ea2000c1e1900 */
[----:B------:R-:W-:Y:S01]  /*6680*/  BSSY.RECONVERGENT B1, `(.L_x_170) ;  /* 0x0000005000017945 */ /* 0x000fe20003800200 */
[----:B--2---:R-:W-:-:S13]  /*6690*/  ISETP.NE.AND P0, PT, R8, RZ, PT ;  /* 0x000000ff0800720c */ /* 0x004fda0003f05270 */
[----:B------:R-:W-:Y:S05]  /*66a0*/  @!P0 BRA `(.L_x_171) ;  /* 0x0000000000088947 */ /* 0x000fea0003800000 */
[----:B01-3--:R-:W0:Y:S02]  /*66b0*/  LDC.64 R10, c[0x4][0x8] ;  /* 0x01000200ff0a7b82 */ /* 0x00be240000000a00 */
[----:B0-----:R2:W5:Y:S02]  /*66c0*/  ATOMG.E.EXCH.STRONG.GPU PT, RZ, desc[UR36][R10.64], RZ ;  /* 0x800000ff0aff79a8 */ /* 0x001564000c1ef124 */
.L_x_171:
[----:B------:R-:W-:Y:S05]  /*66d0*/  BSYNC.RECONVERGENT B1 ;  /* 0x0000000000017941 */ /* 0x000fea0003800200 */
.L_x_170:
[----:B------:R-:W3:Y:S01]  /*66e0*/  LDG.E R8, desc[UR36][R6.64+0x24] ;  /* 0x0000242406087981 */ /* 0x000ee2000c1e1900 */
[----:B------:R-:W-:Y:S01]  /*66f0*/  BSSY.RECONVERGENT B1, `(.L_x_172) ;  /* 0x0000005000017945 */ /* 0x000fe20003800200 */
[----:B---3--:R-:W-:-:S13]  /*6700*/  ISETP.NE.AND P0, PT, R8, RZ, PT ;  /* 0x000000ff0800720c */ /* 0x008fda0003f05270 */
[----:B------:R-:W-:Y:S05]  /*6710*/  @!P0 BRA `(.L_x_173) ;  /* 0x0000000000088947 */ /* 0x000fea0003800000 */
[----:B012---:R-:W0:Y:S02]  /*6720*/  LDC.64 R10, c[0x4][0x8] ;  /* 0x01000200ff0a7b82 */ /* 0x007e240000000a00 */
[----:B0-----:R3:W5:Y:S02]  /*6730*/  ATOMG.E.EXCH.STRONG.GPU PT, RZ, desc[UR36][R10.64], RZ ;  /* 0x800000ff0aff79a8 */ /* 0x001764000c1ef124 */
.L_x_173:
[----:B------:R-:W-:Y:S05]  /*6740*/  BSYNC.RECONVERGENT B1 ;  /* 0x0000000000017941 */ /* 0x000fea0003800200 */
.L_x_172:
[----:B------:R-:W2:Y:S01]  /*6750*/  LDG.E R8, desc[UR36][R6.64+0x28] ;  /* 0x0000282406087981 */ /* 0x000ea2000c1e1900 */
[----:B------:R-:W-:Y:S01]  /*6760*/  BSSY.RECONVERGENT B1, `(.L_x_174) ;  /* 0x0000005000017945 */ /* 0x000fe20003800200 */
[----:B--2---:R-:W-:-:S13]  /*6770*/  ISETP.NE.AND P0, PT, R8, RZ, PT ;  /* 0x000000ff0800720c */ /* 0x004fda0003f05270 */
[----:B------:R-:W-:Y:S05]  /*6780*/  @!P0 BRA `(.L_x_175) ;  /* 0x0000000000088947 */ /* 0x000fea0003800000 */
[----:B01-3--:R-:W0:Y:S02]  /*6790*/  LDC.64 R10, c[0x4][0x8] ;  /* 0x01000200ff0a7b82 */ /* 0x00be240000000a00 */
[----:B0-----:R2:W5:Y:S02]  /*67a0*/  ATOMG.E.EXCH.STRONG.GPU PT, RZ, desc[UR36][R10.64], RZ ;  /* 0x800000ff0aff79a8 */ /* 0x001564000c1ef124 */
.L_x_175:
[----:B------:R-:W-:Y:S05]  /*67b0*/  BSYNC.RECONVERGENT B1 ;  /* 0x0000000000017941 */ /* 0x000fea0003800200 */
.L_x_174:
[----:B------:R-:W3:Y:S01]  /*67c0*/  LDG.E R8, desc[UR36][R6.64+0x2c] ;  /* 0x00002c2406087981 */ /* 0x000ee2000c1e1900 */
[----:B------:R-:W-:Y:S01]  /*67d0*/  BSSY.RECONVERGENT B1, `(.L_x_176) ;  /* 0x0000005000017945 */ /* 0x000fe20003800200 */
[----:B---3--:R-:W-:-:S13]  /*67e0*/  ISETP.NE.AND P0, PT, R8, RZ, PT ;  /* 0x000000ff0800720c */ /* 0x008fda0003f05270 */
[----:B------:R-:W-:Y:S05]  /*67f0*/  @!P0 BRA `(.L_x_177) ;  /* 0x0000000000088947 */ /* 0x000fea0003800000 */
[----:B012---:R-:W0:Y:S02]  /*6800*/  LDC.64 R10, c[0x4][0x8] ;  /* 0x01000200ff0a7b82 */ /* 0x007e240000000a00 */
[----:B0-----:R3:W5:Y:S02]  /*6810*/  ATOMG.E.EXCH.STRONG.GPU PT, RZ, desc[UR36][R10.64], RZ ;  /* 0x800000ff0aff79a8 */ /* 0x001764000c1ef124 */
.L_x_177:
[----:B------:R-:W-:Y:S05]  /*6820*/  BSYNC.RECONVERGENT B1 ;  /* 0x0000000000017941 */ /* 0x000fea0003800200 */
.L_x_176:
[----:B------:R-:W2:Y:S01]  /*6830*/  LDG.E R8, desc[UR36][R6.64+0x30] ;  /* 0x0000302406087981 */ /* 0x000ea2000c1e1900 */
[----:B------:R-:W-:Y:S01]  /*6840*/  BSSY.RECONVERGENT B1, `(.L_x_178) ;  /* 0x0000005000017945 */ /* 0x000fe20003800200 */
[----:B--2---:R-:W-:-:S13]  /*6850*/  ISETP.NE.AND P0, PT, R8, RZ, PT ;  /* 0x000000ff0800720c */ /* 0x004fda0003f05270 */
[----:B------:R-:W-:Y:S05]  /*6860*/  @!P0 BRA `(.L_x_179) ;  /* 0x0000000000088947 */ /* 0x000fea0003800000 */
[----:B01-3--:R-:W0:Y:S02]  /*6870*/  LDC.64 R10, c[0x4][0x8] ;  /* 0x01000200ff0a7b82 */ /* 0x00be240000000a00 */
[----:B0-----:R2:W5:Y:S02]  /*6880*/  ATOMG.E.EXCH.STRONG.GPU PT, RZ, desc[UR36][R10.64], RZ ;  /* 0x800000ff0aff79a8 */ /* 0x001564000c1ef124 */
.L_x_179:
[----:B------:R-:W-:Y:S05]  /*6890*/  BSYNC.RECONVERGENT B1 ;  /* 0x0000000000017941 */ /* 0x000fea0003800200 */
.L_x_178:
[----:B------:R-:W3:Y:S01]  /*68a0*/  LDG.E R8, desc[UR36][R6.64+0x34] ;  /* 0x0000342406087981 */ /* 0x000ee2000c1e1900 */
[----:B------:R-:W-:Y:S01]  /*68b0*/  BSSY.RECONVERGENT B1, `(.L_x_180) ;  /* 0x0000005000017945 */ /* 0x000fe20003800200 */
[----:B---3--:R-:W-:-:S13]  /*68c0*/  ISETP.NE.AND P0, PT, R8, RZ, PT ;  /* 0x000000ff0800720c */ /* 0x008fda0003f05270 */
[----:B------:R-:W-:Y:S05]  /*68d0*/  @!P0 BRA `(.L_x_181) ;  /* 0x0000000000088947 */ /* 0x000fea0003800000 */
[----:B012---:R-:W0:Y:S02]  /*68e0*/  LDC.64 R10, c[0x4][0x8] ;  /* 0x01000200ff0a7b82 */ /* 0x007e240000000a00 */
[----:B0-----:R3:W5:Y:S02]  /*68f0*/  ATOMG.E.EXCH.STRONG.GPU PT, RZ, desc[UR36][R10.64], RZ ;  /* 0x800000ff0aff79a8 */ /* 0x001764000c1ef124 */
.L_x_181:
[----:B------:R-:W-:Y:S05]  /*6900*/  BSYNC.RECONVERGENT B1 ;  /* 0x0000000000017941 */ /* 0x000fea0003800200 */
.L_x_180:
[----:B------:R-:W2:Y:S01]  /*6910*/  LDG.E R8, desc[UR36][R6.64+0x38] ;  /* 0x0000382406087981 */ /* 0x000ea2000c1e1900 */
[----:B------:R-:W-:Y:S01]  /*6920*/  BSSY.RECONVERGENT B1, `(.L_x_182) ;  /* 0x0000005000017945 */ /* 0x000fe20003800200 */
[----:B--2---:R-:W-:-:S13]  /*6930*/  ISETP.NE.AND P0, PT, R8, RZ, PT ;  /* 0x000000ff0800720c */ /* 0x004fda0003f05270 */
[----:B------:R-:W-:Y:S05]  /*6940*/  @!P0 BRA `(.L_x_183) ;  /* 0x0000000000088947 */ /* 0x000fea0003800000 */
[----:B01-3--:R-:W0:Y:S02]  /*6950*/  LDC.64 R10, c[0x4][0x8] ;  /* 0x01000200ff0a7b82 */ /* 0x00be240000000a00 */
[----:B0-----:R2:W5:Y:S02]  /*6960*/  ATOMG.E.EXCH.STRONG.GPU PT, RZ, desc[UR36][R10.64], RZ ;  /* 0x800000ff0aff79a8 */ /* 0x001564000c1ef124 */
.L_x_183:
[----:B------:R-:W-:Y:S05]  /*6970*/  BSYNC.RECONVERGENT B1 ;  /* 0x0000000000017941 */ /* 0x000fea0003800200 */
.L_x_182:
[----:B------:R-:W3:Y:S01]  /*6980*/  LDG.E R6, desc[UR36][R6.64+0x3c] ;  /* 0x00003c2406067981 */ /* 0x000ee2000c1e1900 */
[----:B------:R-:W-:Y:S01]  /*6990*/  VIADD R9, R9, 0x10 ;  /* 0x0000001009097836 */ /* 0x000fe20000000000 */
[----:B------:R-:W-:Y:S04]  /*69a0*/  BSSY.RECONVERGENT B1, `(.L_x_184) ;  /* 0x0000006000017945 */ /* 0x000fe80003800200 */
[----:B------:R-:W-:Y:S02]  /*69b0*/  ISETP.NE.AND P1, PT, R9, R18, PT ;  /* 0x000000120900720c */ /* 0x000fe40003f25270 */
[----:B---3--:R-:W-:-:S13]  /*69c0*/  ISETP.NE.AND P0, PT, R6, RZ, PT ;  /* 0x000000ff0600720c */ /* 0x008fda0003f05270 */
[----:B------:R-:W-:Y:S05]  /*69d0*/  @!P0 BRA `(.L_x_185) ;  /* 0x0000000000088947 */ /* 0x000fea0003800000 */
[----:B------:R-:W3:Y:S02]  /*69e0*/  LDC.64 R6, c[0x4][0x8] ;  /* 0x01000200ff067b82 */ /* 0x000ee40000000a00 */
[----:B---3--:R3:W5:Y:S02]  /*69f0*/  ATOMG.E.EXCH.STRONG.GPU PT, RZ, desc[UR36][R6.64], RZ ;  /* 0x800000ff06ff79a8 */ /* 0x008764000c1ef124 */
.L_x_185:
[----:B------:R-:W-:Y:S05]  /*6a00*/  BSYNC.RECONVERGENT B1 ;  /* 0x0000000000017941 */ /* 0x000fea0003800200 */
.L_x_184:
[----:B------:R-:W-:Y:S01]  /*6a10*/  VIADD R3, R3, 0x10 ;  /* 0x0000001003037836 */ /* 0x000fe20000000000 */
[----:B------:R-:W-:Y:S06]  /*6a20*/  @P1 BRA `(.L_x_186) ;  /* 0xfffffff800281947 */ /* 0x000fec000383ffff */
.L_x_153:
[----:B------:R-:W-:Y:S05]  /*6a30*/  BSYNC B0 ;  /* 0x0000000000007941 */ /* 0x000fea0003800000 */
.L_x_152:
        /* <DEDUP_REMOVED lines=8> */
[----:B-1-3--:R-:W3:Y:S01]  /*6ac0*/  LDG.E R6, desc[UR36][R4.64] ;  /* 0x0000002404067981 */ /* 0x00aee2000c1e1900 */
[----:B------:R-:W-:Y:S01]  /*6ad0*/  BSSY.RECONVERGENT B1, `(.L_x_189) ;  /* 0x0000005000017945 */ /* 0x000fe20003800200 */
[----:B---3--:R-:W-:-:S13]  /*6ae0*/  ISETP.NE.AND P0, PT, R6, RZ, PT ;  /* 0x000000ff0600720c */ /* 0x008fda0003f05270 */
[----:B------:R-:W-:Y:S05]  /*6af0*/  @!P0 BRA `(.L_x_190) ;  /* 0x0000000000088947 */ /* 0x000fea0003800000 */
[----:B------:R-:W0:Y:S02]  /*6b00*/  LDC.64 R6, c[0x4][0x8] ;  /* 0x01000200ff067b82 */ /* 0x000e240000000a00 */
[----:B0-----:R0:W5:Y:S02]  /*6b10*/  ATOMG.E.EXCH.STRONG.GPU PT, RZ, desc[UR36][R6.64], RZ ;  /* 0x800000ff06ff79a8 */ /* 0x001164000c1ef124 */
.L_x_190:
[----:B------:R-:W-:Y:S05]  /*6b20*/  BSYNC.RECONVERGENT B1 ;  /* 0x0000000000017941 */ /* 0x000fea0003800200 */
.L_x_189:
[----:B0-----:R-:W3:Y:S01]  /*6b30*/  LDG.E R6, desc[UR36][R4.64+0x4] ;  /* 0x0000042404067981 */ /* 0x001ee2000c1e1900 */
[----:B------:R-:W-:Y:S01]  /*6b40*/  BSSY.RECONVERGENT B1, `(.L_x_191) ;  /* 0x0000005000017945 */ /* 0x000fe20003800200 */
[----:B---3--:R-:W-:-:S13]  /*6b50*/  ISETP.NE.AND P0, PT, R6, RZ, PT ;  /* 0x000000ff0600720c */ /* 0x008fda0003f05270 */
[----:B------:R-:W-:Y:S05]  /*6b60*/  @!P0 BRA `(.L_x_192) ;  /* 0x0000000000088947 */ /* 0x000fea0003800000 */
[----:B------:R-:W0:Y:S02]  /*6b70*/  LDC.64 R6, c[0x4][0x8] ;  /* 0x01000200ff067b82 */ /* 0x000e240000000a00 */
[----:B0-----:R0:W5:Y:S02]  /*6b80*/  ATOMG.E.EXCH.STRONG.GPU PT, RZ, desc[UR36][R6.64], RZ ;  /* 0x800000ff06ff79a8 */ /* 0x001164000c1ef124 */
.L_x_192:
[----:B------:R-:W-:Y:S05]  /*6b90*/  BSYNC.RECONVERGENT B1 ;  /* 0x0000000000017941 */ /* 0x000fea0003800200 */
.L_x_191:
[----:B0-----:R-:W3:Y:S01]  /*6ba0*/  LDG.E R6, desc[UR36][R4.64+0x8] ;  /* 0x0000082404067981 */ /* 0x001ee2000c1e1900 */
[----:B------:R-:W-:Y:S01]  /*6bb0*/  BSSY.RECONVERGENT B1, `(.L_x_193) ;  /* 0x0000005000017945 */ /* 0x000fe20003800200 */
[----:B---3--:R-:W-:-:S13]  /*6bc0*/  ISETP.NE.AND P0, PT, R6, RZ, PT ;  /* 0x000000ff0600720c */ /* 0x008fda0003f05270 */
[----:B------:R-:W-:Y:S05]  /*6bd0*/  @!P0 BRA `(.L_x_194) ;  /* 0x0000000000088947 */ /* 0x000fea0003800000 */
[----:B------:R-:W0:Y:S02]  /*6be0*/  LDC.64 R6, c[0x4][0x8] ;  /* 0x01000200ff067b82 */ /* 0x000e240000000a00 */
[----:B0-----:R0:W5:Y:S02]  /*6bf0*/  ATOMG.E.EXCH.STRONG.GPU PT, RZ, desc[UR36][R6.64], RZ ;  /* 0x800000ff06ff79a8 */ /* 0x001164000c1ef124 */
.L_x_194:
[----:B------:R-:W-:Y:S05]  /*6c00*/  BSYNC.RECONVERGENT B1 ;  /* 0x0000000000017941 */ /* 0x000fea0003800200 */
.L_x_193:
[----:B0-----:R-:W3:Y:S01]  /*6c10*/  LDG.E R6, desc[UR36][R4.64+0xc] ;  /* 0x00000c2404067981 */ /* 0x001ee2000c1e1900 */
[----:B------:R-:W-:Y:S01]  /*6c20*/  BSSY.RECONVERGENT B1, `(.L_x_195) ;  /* 0x0000005000017945 */ /* 0x000fe20003800200 */
[----:B---3--:R-:W-:-:S13]  /*6c30*/  ISETP.NE.AND P0, PT, R6, RZ, PT ;  /* 0x000000ff0600720c */ /* 0x008fda0003f05270 */
[----:B------:R-:W-:Y:S05]  /*6c40*/  @!P0 BRA `(.L_x_196) ;  /* 0x0000000000088947 */ /* 0x000fea0003800000 */
[----:B------:R-:W0:Y:S02]  /*6c50*/  LDC.64 R6, c[0x4][0x8] ;  /* 0x01000200ff067b82 */ /* 0x000e240000000a00 */
[----:B0-----:R0:W5:Y:S02]  /*6c60*/  ATOMG.E.EXCH.STRONG.GPU PT, RZ, desc[UR36][R6.64], RZ ;  /* 0x800000ff06ff79a8 */ /* 0x001164000c1ef124 */
.L_x_196:
[----:B------:R-:W-:Y:S05]  /*6c70*/  BSYNC.RECONVERGENT B1 ;  /* 0x0000000000017941 */ /* 0x000fea0003800200 */
.L_x_195:
[----:B0-----:R-:W3:Y:S01]  /*6c80*/  LDG.E R6, desc[UR36][R4.64+0x10] ;  /* 0x0000102404067981 */ /* 0x001ee2000c1e1900 */
[----:B------:R-:W-:Y:S01]  /*6c90*/  BSSY.RECONVERGENT B1, `(.L_x_197) ;  /* 0x0000005000017945 */ /* 0x000fe20003800200 */
[----:B---3--:R-:W-:-:S13]  /*6ca0*/  ISETP.NE.AND P0, PT, R6, RZ, PT ;  /* 0x000000ff0600720c */ /* 0x008fda0003f05270 */
[----:B------:R-:W-:Y:S05]  /*6cb0*/  @!P0 BRA `(.L_x_198) ;  /* 0x0000000000088947 */ /* 0x000fea0003800000 */
[----:B------:R-:W0:Y:S02]  /*6cc0*/  LDC.64 R6, c[0x4][0x8] ;  /* 0x01000200ff067b82 */ /* 0x000e240000000a00 */
[----:B0-----:R0:W5:Y:S02]  /*6cd0*/  ATOMG.E.EXCH.STRONG.GPU PT, RZ, desc[UR36][R6.64], RZ ;  /* 0x800000ff06ff79a8 */ /* 0x001164000c1ef124 */
.L_x_198:
[----:B------:R-:W-:Y:S05]  /*6ce0*/  BSYNC.RECONVERGENT B1 ;  /* 0x0000000000017941 */ /* 0x000fea0003800200 */
.L_x_197:
[----:B0-----:R-:W3:Y:S01]  /*6cf0*/  LDG.E R6, desc[UR36][R4.64+0x14] ;  /* 0x0000142404067981 */ /* 0x001ee2000c1e1900 */
[----:B------:R-:W-:Y:S01]  /*6d00*/  BSSY.RECONVERGENT B1, `(.L_x_199) ;  /* 0x0000005000017945 */ /* 0x000fe20003800200 */
[----:B---3--:R-:W-:-:S13]  /*6d10*/  ISETP.NE.AND P0, PT, R6, RZ, PT ;  /* 0x000000ff0600720c */ /* 0x008fda0003f05270 */
[----:B------:R-:W-:Y:S05]  /*6d20*/  @!P0 BRA `(.L_x_200) ;  /* 0x0000000000088947 */ /* 0x000fea0003800000 */
[----:B------:R-:W0:Y:S02]  /*6d30*/  LDC.64 R6, c[0x4][0x8] ;  /* 0x01000200ff067b82 */ /* 0x000e240000000a00 */
[----:B0-----:R0:W5:Y:S02]  /*6d40*/  ATOMG.E.EXCH.STRONG.GPU PT, RZ, desc[UR36][R6.64], RZ ;  /* 0x800000ff06ff79a8 */ /* 0x001164000c1ef124 */
.L_x_200:
[----:B------:R-:W-:Y:S05]  /*6d50*/  BSYNC.RECONVERGENT B1 ;  /* 0x0000000000017941 */ /* 0x000fea0003800200 */
.L_x_199:
[----:B0-----:R-:W3:Y:S01]  /*6d60*/  LDG.E R6, desc[UR36][R4.64+0x18] ;  /* 0x0000182404067981 */ /* 0x001ee2000c1e1900 */
[----:B------:R-:W-:Y:S01]  /*6d70*/  BSSY.RECONVERGENT B1, `(.L_x_201) ;  /* 0x0000005000017945 */ /* 0x000fe20003800200 */
[----:B---3--:R-:W-:-:S13]  /*6d80*/  ISETP.NE.AND P0, PT, R6, RZ, PT ;  /* 0x000000ff0600720c */ /* 0x008fda0003f05270 */
[----:B------:R-:W-:Y:S05]  /*6d90*/  @!P0 BRA `(.L_x_202) ;  /* 0x0000000000088947 */ /* 0x000fea0003800000 */
[----:B------:R-:W0:Y:S02]  /*6da0*/  LDC.64 R6, c[0x4][0x8] ;  /* 0x01000200ff067b82 */ /* 0x000e240000000a00 */
[----:B0-----:R0:W5:Y:S02]  /*6db0*/  ATOMG.E.EXCH.STRONG.GPU PT, RZ, desc[UR36][R6.64], RZ ;  /* 0x800000ff06ff79a8 */ /* 0x001164000c1ef124 */
.L_x_202:
[----:B------:R-:W-:Y:S05]  /*6dc0*/  BSYNC.RECONVERGENT B1 ;  /* 0x0000000000017941 */ /* 0x000fea0003800200 */
.L_x_201:
[----:B------:R-:W3:Y:S01]  /*6dd0*/  LDG.E R4, desc[UR36][R4.64+0x1c] ;  /* 0x00001c2404047981 */ /* 0x000ee2000c1e1900 */
[----:B------:R-:W-:Y:S01]  /*6de0*/  BSSY.RECONVERGENT B1, `(.L_x_203) ;  /* 0x0000005000017945 */ /* 0x000fe20003800200 */
[----:B---3--:R-:W-:-:S13]  /*6df0*/  ISETP.NE.AND P0, PT, R4, RZ, PT ;  /* 0x000000ff0400720c */ /* 0x008fda0003f05270 */
[----:B------:R-:W-:Y:S05]  /*6e00*/  @!P0 BRA `(.L_x_204) ;  /* 0x0000000000088947 */ /* 0x000fea0003800000 */
[----:B------:R-:W1:Y:S02]  /*6e10*/  LDC.64 R4, c[0x4][0x8] ;  /* 0x01000200ff047b82 */ /* 0x000e640000000a00 */
[----:B-1----:R1:W5:Y:S02]  /*6e20*/  ATOMG.E.EXCH.STRONG.GPU PT, RZ, desc[UR36][R4.64], RZ ;  /* 0x800000ff04ff79a8 */ /* 0x002364000c1ef124 */
.L_x_204:
[----:B------:R-:W-:Y:S05]  /*6e30*/  BSYNC.RECONVERGENT B1 ;  /* 0x0000000000017941 */ /* 0x000fea0003800200 */
.L_x_203:
[----:B------:R-:W-:-:S07]  /*6e40*/  IADD3 R3, PT, PT, R3, 0x8, RZ ;  /* 0x0000000803037810 */ /* 0x000fce0007ffe0ff */
.L_x_188:
[----:B------:R-:W-:Y:S05]  /*6e50*/  BSYNC.RECONVERGENT B0 ;  /* 0x0000000000007941 */ /* 0x000fea0003800200 */
.L_x_187:
[----:B------:R-:W-:-:S13]  /*6e60*/  ISETP.NE.AND P0, PT, R22, RZ, PT ;  /* 0x000000ff1600720c */ /* 0x000fda0003f05270 */
[----:B------:R-:W-:Y:S05]  /*6e70*/  @!P0 BRA `(.L_x_151) ;  /* 0x0000000000fc8947 */ /* 0x000fea0003800000 */
[----:B-1----:R-:W-:Y:S01]  /*6e80*/  VIADD R4, R22, 0xffffffff ;  /* 0xffffffff16047836 */ /* 0x002fe20000000000 */
[----:B------:R-:W-:Y:S04]  /*6e90*/  BSSY.RECONVERGENT B0, `(.L_x_205) ;  /* 0x0000022000007945 */ /* 0x000fe80003800200 */
[----:B------:R-:W-:-:S13]  /*6ea0*/  ISETP.GE.U32.AND P0, PT, R4, 0x3, PT ;  /* 0x000000030400780c */ /* 0x000fda0003f06070 */
[----:B------:R-:W-:Y:S05]  /*6eb0*/  @!P0 BRA `(.L_x_206) ;  /* 0x00000000007c8947 */ /* 0x000fea0003800000 */
[----:B------:R-:W1:Y:S02]  /*6ec0*/  LDC.64 R4, c[0x0][0x3a8] ;  /* 0x0000ea00ff047b82 */ /* 0x000e640000000a00 */
[----:B-1----:R-:W-:-:S05]  /*6ed0*/  IMAD.WIDE R4, R3, 0x4, R4 ;  /* 0x0000000403047825 */ /* 0x002fca00078e0204 */
[----:B0--3--:R-:W3:Y:S01]  /*6ee0*/  LDG.E R6, desc[UR36][R4.64] ;  /* 0x0000002404067981 */ /* 0x009ee2000c1e1900 */
[----:B------:R-:W-:Y:S01]  /*6ef0*/  BSSY.RECONVERGENT B1, `(.L_x_207) ;  /* 0x0000005000017945 */ /* 0x000fe20003800200 */
[----:B---3--:R-:W-:-:S13]  /*6f00*/  ISETP.NE.AND P0, PT, R6, RZ, PT ;  /* 0x000000ff0600720c */ /* 0x008fda0003f05270 */
[----:B------:R-:W-:Y:S05]  /*6f10*/  @!P0 BRA `(.L_x_208) ;  /* 0x0000000000088947 */ /* 0x000fea0003800000 */
[----:B------:R-:W0:Y:S02]  /*6f20*/  LDC.64 R6, c[0x4][0x8] ;  /* 0x01000200ff067b82 */ /* 0x000e240000000a00 */
[----:B0-----:R0:W5:Y:S02]  /*6f30*/  ATOMG.E.EXCH.STRONG.GPU PT, RZ, desc[UR36][R6.64], RZ ;  /* 0x800000ff06ff79a8 */ /* 0x001164000c1ef124 */
.L_x_208:
[----:B------:R-:W-:Y:S05]  /*6f40*/  BSYNC.RECONVERGENT B1 ;  /* 0x0000000000017941 */ /* 0x000fea0003800200 */
.L_x_207:
[----:B0-----:R-:W3:Y:S01]  /*6f50*/  LDG.E R6, desc[UR36][R4.64+0x4] ;  /* 0x0000042404067981 */ /* 0x001ee2000c1e1900 */
[----:B------:R-:W-:Y:S01]  /*6f60*/  BSSY.RECONVERGENT B1, `(.L_x_209) ;  /* 0x0000005000017945 */ /* 0x000fe20003800200 */
[----:B---3--:R-:W-:-:S13]  /*6f70*/  ISETP.NE.AND P0, PT, R6, RZ, PT ;  /* 0x000000ff0600720c */ /* 0x008fda0003f05270 */
[----:B------:R-:W-:Y:S05]  /*6f80*/  @!P0 BRA `(.L_x_210) ;  /* 0x0000000000088947 */ /* 0x000fea0003800000 */
[----:B------:R-:W0:Y:S02]  /*6f90*/  LDC.64 R6, c[0x4][0x8] ;  /* 0x01000200ff067b82 */ /* 0x000e240000000a00 */
[----:B0-----:R0:W5:Y:S02]  /*6fa0*/  ATOMG.E.EXCH.STRONG.GPU PT, RZ, desc[UR36][R6.64], RZ ;  /* 0x800000ff06ff79a8 */ /* 0x001164000c1ef124 */
.L_x_210:
[----:B------:R-:W-:Y:S05]  /*6fb0*/  BSYNC.RECONVERGENT B1 ;  /* 0x0000000000017941 */ /* 0x000fea0003800200 */
.L_x_209:
[----:B0-----:R-:W3:Y:S01]  /*6fc0*/  LDG.E R6, desc[UR36][R4.64+0x8] ;  /* 0x0000082404067981 */ /* 0x001ee2000c1e1900 */
[----:B------:R-:W-:Y:S01]  /*6fd0*/  BSSY.RECONVERGENT B1, `(.L_x_211) ;  /* 0x0000005000017945 */ /* 0x000fe20003800200 */
[----:B---3--:R-:W-:-:S13]  /*6fe0*/  ISETP.NE.AND P0, PT, R6, RZ, PT ;  /* 0x000000ff0600720c */ /* 0x008fda0003f05270 */
[----:B------:R-:W-:Y:S05]  /*6ff0*/  @!P0 BRA `(.L_x_212) ;  /* 0x0000000000088947 */ /* 0x000fea0003800000 */
[----:B------:R-:W0:Y:S02]  /*7000*/  LDC.64 R6, c[0x4][0x8] ;  /* 0x01000200ff067b82 */ /* 0x000e240000000a00 */
[----:B0-----:R0:W5:Y:S02]  /*7010*/  ATOMG.E.EXCH.STRONG.GPU PT, RZ, desc[UR36][R6.64], RZ ;  /* 0x800000ff06ff79a8 */ /* 0x001164000c1ef124 */
.L_x_212:
[----:B------:R-:W-:Y:S05]  /*7020*/  BSYNC.RECONVERGENT B1 ;  /* 0x0000000000017941 */ /* 0x000fea0003800200 */
.L_x_211:
[----:B------:R-:W3:Y:S01]  /*7030*/  LDG.E R4, desc[UR36][R4.64+0xc] ;  /* 0x00000c2404047981 */ /* 0x000ee2000c1e1900 */
[----:B------:R-:W-:Y:S01]  /*7040*/  BSSY.RECONVERGENT B1, `(.L_x_213) ;  /* 0x0000005000017945 */ /* 0x000fe20003800200 */
[----:B---3--:R-:W-:-:S13]  /*7050*/  ISETP.NE.AND P0, PT, R4, RZ, PT ;  /* 0x000000ff0400720c */ /* 0x008fda0003f05270 */
[----:B------:R-:W-:Y:S05]  /*7060*/  @!P0 BRA `(.L_x_214) ;  /* 0x0000000000088947 */ /* 0x000fea0003800000 */
[----:B------:R-:W1:Y:S02]  /*7070*/  LDC.64 R4, c[0x4][0x8] ;  /* 0x01000200ff047b82 */ /* 0x000e640000000a00 */
[----:B-1----:R1:W5:Y:S02]  /*7080*/  ATOMG.E.EXCH.STRONG.GPU PT, RZ, desc[UR36][R4.64], RZ ;  /* 0x800000ff04ff79a8 */ /* 0x002364000c1ef124 */
.L_x_214:
[----:B------:R-:W-:Y:S05]  /*7090*/  BSYNC.RECONVERGENT B1 ;  /* 0x0000000000017941 */ /* 0x000fea0003800200 */
.L_x_213:
[----:B------:R-:W-:-:S07]  /*70a0*/  VIADD R3, R3, 0x4 ;  /* 0x0000000403037836 */ /* 0x000fce0000000000 */
.L_x_206:
[----:B------:R-:W-:Y:S05]  /*70b0*/  BSYNC.RECONVERGENT B0 ;  /* 0x0000000000007941 */ /* 0x000fea0003800200 */
.L_x_205:
[----:B------:R-:W-:-:S13]  /*70c0*/  ISETP.NE.AND P0, PT, R19, RZ, PT ;  /* 0x000000ff1300720c */ /* 0x000fda0003f05270 */
[----:B------:R-:W-:Y:S05]  /*70d0*/  @!P0 BRA `(.L_x_151) ;  /* 0x0000000000648947 */ /* 0x000fea0003800000 */
[----:B-1----:R-:W1:Y:S02]  /*70e0*/  LDC.64 R4, c[0x0][0x3a8] ;  /* 0x0000ea00ff047b82 */ /* 0x002e640000000a00 */
[----:B-1----:R-:W-:-:S05]  /*70f0*/  IMAD.WIDE R4, R3, 0x4, R4 ;  /* 0x0000000403047825 */ /* 0x002fca00078e0204 */
[----:B------:R-:W2:Y:S01]  /*7100*/  LDG.E R3, desc[UR36][R4.64] ;  /* 0x0000002404037981 */ /* 0x000ea2000c1e1900 */
[----:B------:R-:W-:Y:S01]  /*7110*/  BSSY.RECONVERGENT B0, `(.L_x_215) ;  /* 0x0000006000007945 */ /* 0x000fe20003800200 */
[----:B------:R-:W-:Y:S02]  /*7120*/  ISETP.NE.AND P1, PT, R19, 0x1, PT ;  /* 0x000000011300780c */ /* 0x000fe40003f25270 */
[----:B--2---:R-:W-:-:S13]  /*7130*/  ISETP.NE.AND P0, PT, R3, RZ, PT ;  /* 0x000000ff0300720c */ /* 0x004fda0003f05270 */
[----:B------:R-:W-:Y:S05]  /*7140*/  @!P0 BRA `(.L_x_216) ;  /* 0x0000000000088947 */ /* 0x000fea0003800000 */
[----:B0--3--:R-:W0:Y:S02]  /*7150*/  LDC.64 R6, c[0x4][0x8] ;  /* 0x01000200ff067b82 */ /* 0x009e240000000a00 */
[----:B0-----:R1:W5:Y:S02]  /*7160*/  ATOMG.E.EXCH.STRONG.GPU PT, RZ, desc[UR36][R6.64], RZ ;  /* 0x800000ff06ff79a8 */ /* 0x001364000c1ef124 */
.L_x_216:
[----:B------:R-:W-:Y:S05]  /*7170*/  BSYNC.RECONVERGENT B0 ;  /* 0x0000000000007941 */ /* 0x000fea0003800200 */
.L_x_215:
[----:B------:R-:W-:Y:S05]  /*7180*/  @!P1 BRA `(.L_x_151) ;  /* 0x0000000000389947 */ /* 0x000fea0003800000 */
[----:B------:R-:W2:Y:S01]  /*7190*/  LDG.E R3, desc[UR36][R4.64+0x4] ;  /* 0x0000042404037981 */ /* 0x000ea2000c1e1900 */
[----:B------:R-:W-:Y:S01]  /*71a0*/  BSSY.RECONVERGENT B0, `(.L_x_217) ;  /* 0x0000006000007945 */ /* 0x000fe20003800200 */
[----:B------:R-:W-:Y:S02]  /*71b0*/  ISETP.NE.AND P1, PT, R19, 0x2, PT ;  /* 0x000000021300780c */ /* 0x000fe40003f25270 */
[----:B--2---:R-:W-:-:S13]  /*71c0*/  ISETP.NE.AND P0, PT, R3, RZ, PT ;  /* 0x000000ff0300720c */ /* 0x004fda0003f05270 */
[----:B------:R-:W-:Y:S05]  /*71d0*/  @!P0 BRA `(.L_x_218) ;  /* 0x0000000000088947 */ /* 0x000fea0003800000 */
[----:B01-3--:R-:W0:Y:S02]  /*71e0*/  LDC.64 R6, c[0x4][0x8] ;  /* 0x01000200ff067b82 */ /* 0x00be240000000a00 */
[----:B0-----:R2:W5:Y:S02]  /*71f0*/  ATOMG.E.EXCH.STRONG.GPU PT, RZ, desc[UR36][R6.64], RZ ;  /* 0x800000ff06ff79a8 */ /* 0x001564000c1ef124 */
.L_x_218:
[----:B------:R-:W-:Y:S05]  /*7200*/  BSYNC.RECONVERGENT B0 ;  /* 0x0000000000007941 */ /* 0x000fea0003800200 */
.L_x_217:
[----:B------:R-:W-:Y:S05]  /*7210*/  @!P1 BRA `(.L_x_151) ;  /* 0x0000000000149947 */ /* 0x000fea0003800000 */
[----:B------:R-:W2:Y:S02]  /*7220*/  LDG.E R4, desc[UR36][R4.64+0x8] ;  /* 0x0000082404047981 */ /* 0x000ea4000c1e1900 */
[----:B--2---:R-:W-:-:S13]  /*7230*/  ISETP.NE.AND P0, PT, R4, RZ, PT ;  /* 0x000000ff0400720c */ /* 0x004fda0003f05270 */
[----:B------:R-:W-:Y:S05]  /*7240*/  @!P0 BRA `(.L_x_151) ;  /* 0x0000000000088947 */ /* 0x000fea0003800000 */
[----:B------:R-:W2:Y:S02]  /*7250*/  LDC.64 R4, c[0x4][0x8] ;  /* 0x01000200ff047b82 */ /* 0x000ea40000000a00 */
[----:B--2---:R2:W5:Y:S02]  /*7260*/  ATOMG.E.EXCH.STRONG.GPU PT, RZ, desc[UR36][R4.64], RZ ;  /* 0x800000ff04ff79a8 */ /* 0x004564000c1ef124 */
.L_x_151:
[----:B------:R-:W-:Y:S05]  /*7270*/  WARPSYNC.ALL ;  /* 0x0000000000007948 */ /* 0x000fea0003800000 */
[----:B------:R-:W-:Y:S08]  /*7280*/  BAR.SYNC.DEFER_BLOCKING 0x0 ;  /* 0x0000000000007b1d */ /* 0x000ff00000010000 */
[----:B-12---:R-:W1:Y:S08]  /*7290*/  LDC.64 R4, c[0x4][0x8] ;  /* 0x01000200ff047b82 */ /* 0x006e700000000a00 */
[----:B------:R-:W-:Y:S06]  /*72a0*/  BAR.SYNC.DEFER_BLOCKING 0x0 ;  /* 0x0000000000007b1d */ /* 0x000fec0000010000 */
[----:B-1----:R-:W2:Y:S02]  /*72b0*/  LDG.E R4, desc[UR36][R4.64] ;  /* 0x0000002404047981 */ /* 0x002ea4000c1e1900 */
[----:B--2---:R-:W-:-:S13]  /*72c0*/  ISETP.NE.AND P0, PT, R4, RZ, PT ;  /* 0x000000ff0400720c */ /* 0x004fda0003f05270 */
[----:B------:R-:W-:Y:S05]  /*72d0*/  @!P0 BRA `(.L_x_219) ;  /* 0xffffffc400388947 */ /* 0x000fea000383ffff */
[----:B------:R-:W-:-:S07]  /*72e0*/  IMAD.IADD R28, R0, 0x1, R28 ;  /* 0x00000001001c7824 */ /* 0x000fce00078e021c */
.L_x_101:
[----:B------:R-:W-:Y:S01]  /*72f0*/  ISETP.NE.AND P0, PT, R37, RZ, PT ;  /* 0x000000ff2500720c */ /* 0x000fe20003f05270 */
[----:B------:R-:W2:Y:S01]  /*7300*/  LDCU UR38, c[0x0][0x380] ;  /* 0x00007000ff2677ac */ /* 0x000ea20008000800 */
[----:B------:R-:W-:Y:S01]  /*7310*/  ISETP.GE.AND P1, PT, R35, R34, PT ;  /* 0x000000222300720c */ /* 0x000fe20003f26270 */
[----:B------:R-:W-:Y:S10]  /*7320*/  BSSY B0, `(.L_x_220) ;  /* 0x00000e7000007945 */ /* 0x000ff40003800000 */
[----:B------:R-:W0:Y:S02]  /*7330*/  @!P0 LDC.64 R4, c[0x4][0x10] ;  /* 0x01000400ff048b82 */ /* 0x000e240000000a00 */
[----:B0-----:R0:W-:Y:S06]  /*7340*/  @!P0 STG.E desc[UR36][R4.64], RZ ;  /* 0x000000ff04008986 */ /* 0x0011ec000c101924 */
[----:B------:R-:W-:Y:S06]  /*7350*/  BAR.SYNC.DEFER_BLOCKING 0x0 ;  /* 0x0000000000007b1d */ /* 0x000fec0000010000 */
[----:B--2---:R-:W-:Y:S05]  /*7360*/  @P1 BRA `(.L_x_221) ;  /* 0x0000000c00881947 */ /* 0x004fea0003800000 */
[----:B------:R-:W-:Y:S01]  /*7370*/  ISETP.GE.U32.AND P1, PT, R32, 0x7, PT ;  /* 0x000000072000780c */ /* 0x000fe20003f26070 */
[----:B------:R-:W-:Y:S01]  /*7380*/  BSSY B1, `(.L_x_222) ;  /* 0x0000066000017945 */ /* 0x000fe20003800000 */
[----:B------:R-:W-:Y:S01]  /*7390*/  ISETP.NE.AND P2, PT, R27, RZ, PT ;  /* 0x000000ff1b00720c */ /* 0x000fe20003f45270 */
[----:B------:R-:W-:-:S10]  /*73a0*/  IMAD.MOV.U32 R3, RZ, RZ, R35 ;  /* 0x000000ffff037224 */ /* 0x000fd400078e0023 */
[----:B------:R-:W-:Y:S05]  /*73b0*/  @!P1 BRA `(.L_x_223) ;  /* 0x0000000400889947 */ /* 0x000fea0003800000 */
[----:B0-----:R-:W0:Y:S01]  /*73c0*/  LDC.64 R4, c[0x4][0x10] ;  /* 0x01000400ff047b82 */ /* 0x001e220000000a00 */
[----:B----4-:R-:W-:Y:S01]  /*73d0*/  IMAD.MOV.U32 R13, RZ, RZ, RZ ;  /* 0x000000ffff0d7224 */ /* 0x010fe200078e00ff */
[----:B------:R-:W-:-:S07]  /*73e0*/  MOV R3, R35 ;  /* 0x0000002300037202 */ /* 0x000fce0000000f00 */
.L_x_224:
[----:B-1-3--:R-:W1:Y:S01]  /*73f0*/  LDC.64 R10, c[0x0][0x390] ;  /* 0x0000e400ff0a7b82 */ /* 0x00ae620000000a00 */
[----:B------:R-:W-:-:S07]  /*7400*/  IMAD.SHL.U32 R7, R3, 0x2, RZ ;  /* 0x0000000203077824 */ /* 0x000fce00078e00ff */
[----:B------:R-:W2:Y:S01]  /*7410*/  LDC.64 R8, c[0x0][0x3d0] ;  /* 0x0000f400ff087b82 */ /* 0x000ea20000000a00 */
[----:B-1----:R-:W-:-:S07]  /*7420*/  IMAD.WIDE R10, R7, 0x4, R10 ;  /* 0x00000004070a7825 */ /* 0x002fce00078e020a */
[----:B------:R-:W1:Y:S01]  /*7430*/  LDC.64 R6, c[0x0][0x3a0] ;  /* 0x0000e800ff067b82 */ /* 0x000e620000000a00 */
[----:B------:R-:W3:Y:S04]  /*7440*/  LDG.E R12, desc[UR36][R10.64] ;  /* 0x000000240a0c7981 */ /* 0x000ee8000c1e1900 */
[----:B------:R-:W3:Y:S01]  /*7450*/  LDG.E R15, desc[UR36][R10.64+0x4] ;  /* 0x000004240a0f7981 */ /* 0x000ee2000c1e1900 */
[----:B-1----:R-:W-:-:S05]  /*7460*/  IMAD.WIDE R6, R3, 0x4, R6 ;  /* 0x0000000403067825 */ /* 0x002fca00078e0206 */
[----:B------:R-:W4:Y:S01]  /*7470*/  LDG.E R21, desc[UR36][R6.64] ;  /* 0x0000002406157981 */ /* 0x000f22000c1e1900 */
[----:B---3--:R-:W-:-:S04]  /*7480*/  IMAD R15, R12, UR38, R15 ;  /* 0x000000260c0f7c24 */ /* 0x008fc8000f8e020f */
[----:B--2---:R-:W-:-:S06]  /*7490*/  IMAD.WIDE R14, R15, 0x4, R8 ;  /* 0x000000040f0e7825 */ /* 0x004fcc00078e0208 */
[----:B------:R-:W4:Y:S01]  /*74a0*/  LDG.E R14, desc[UR36][R14.64] ;  /* 0x000000240e0e7981 */ /* 0x000f22000c1e1900 */
[----:B------:R-:W1:Y:S01]  /*74b0*/  S2R R12, SR_LANEID ;  /* 0x00000000000c7919 */ /* 0x000e620000000000 */
[----:B------:R-:W-:Y:S05]  /*74c0*/  YIELD ;  /* 0x0000000000007946 */ /* 0x000fea0003800000 */
[----:B------:R-:W-:Y:S02]  /*74d0*/  VOTEU.ANY UR4, UPT, PT ;  /* 0x0000000000047886 */ /* 0x000fe400038e0100 */
[----:B------:R-:W-:-:S06]  /*74e0*/  UFLO.U32 UR4, UR4 ;  /* 0x00000004000472bd */ /* 0x000fcc00080e0000 */
[----:B-1----:R-:W-:Y:S01]  /*74f0*/  ISETP.EQ.U32.AND P1, PT, R12, UR4, PT ;  /* 0x000000040c007c0c */ /* 0x002fe2000bf22070 */
[----:B----4-:R-:W-:-:S04]  /*7500*/  IMAD R21, R14, R21, RZ ;  /* 0x000000150e157224 */ /* 0x010fc800078e02ff */
[----:B------:R-:W1:Y:S02]  /*7510*/  REDUX.SUM UR5, R21 ;  /* 0x00000000150573c4 */ /* 0x000e64000000c000 */
[----:B-1----:R-:W-:-:S06]  /*7520*/  IMAD.U32 R41, RZ, RZ, UR5 ;  /* 0x00000005ff297e24 */ /* 0x002fcc000f8e00ff */
[----:B0-----:R0:W-:Y:S04]  /*7530*/  @P1 REDG.E.ADD.STRONG.GPU desc[UR36][R4.64], R41 ;  /* 0x000000290400198e */ /* 0x0011e8000c12e124 */
[----:B------:R-:W2:Y:S04]  /*7540*/  LDG.E R12, desc[UR36][R10.64+0x8] ;  /* 0x000008240a0c7981 */ /* 0x000ea8000c1e1900 */
[----:B------:R-:W2:Y:S04]  /*7550*/  LDG.E R15, desc[UR36][R10.64+0xc] ;  /* 0x00000c240a0f7981 */ /* 0x000ea8000c1e1900 */
[----:B------:R-:W3:Y:S01]  /*7560*/  LDG.E R39, desc[UR36][R6.64+0x4] ;  /* 0x0000042406277981 */ /* 0x000ee2000c1e1900 */
[----:B--2---:R-:W-:-:S04]  /*7570*/  IMAD R15, R12, UR38, R15 ;  /* 0x000000260c0f7c24 */ /* 0x004fc8000f8e020f */
[----:B------:R-:W-:-:S06]  /*7580*/  IMAD.WIDE R14, R15, 0x4, R8 ;  /* 0x000000040f0e7825 */ /* 0x000fcc00078e0208 */
[----:B------:R-:W3:Y:S02]  /*7590*/  LDG.E R14, desc[UR36][R14.64] ;  /* 0x000000240e0e7981 */ /* 0x000ee4000c1e1900 */
[----:B---3--:R-:W-:-:S04]  /*75a0*/  IMAD R39, R14, R39, RZ ;  /* 0x000000270e277224 */ /* 0x008fc800078e02ff */
[----:B------:R-:W1:Y:S02]  /*75b0*/  REDUX.SUM UR4, R39 ;  /* 0x00000000270473c4 */ /* 0x000e64000000c000 */
[----:B-1----:R-:W-:-:S05]  /*75c0*/  IMAD.U32 R43, RZ, RZ, UR4 ;  /* 0x00000004ff2b7e24 */ /* 0x002fca000f8e00ff */
[----:B------:R1:W-:Y:S04]  /*75d0*/  @P1 REDG.E.ADD.STRONG.GPU desc[UR36][R4.64], R43 ;  /* 0x0000002b0400198e */ /* 0x0003e8000c12e124 */
[----:B------:R-:W2:Y:S04]  /*75e0*/  LDG.E R12, desc[UR36][R10.64+0x10] ;  /* 0x000010240a0c7981 */ /* 0x000ea8000c1e1900 */
[----:B------:R-:W2:Y:S04]  /*75f0*/  LDG.E R21, desc[UR36][R10.64+0x14] ;  /* 0x000014240a157981 */ /* 0x000ea8000c1e1900 */
[----:B0-----:R-:W3:Y:S01]  /*7600*/  LDG.E R41, desc[UR36][R6.64+0x8] ;  /* 0x0000082406297981 */ /* 0x001ee2000c1e1900 */
[----:B--2---:R-:W-:-:S04]  /*7610*/  IMAD R21, R12, UR38, R21 ;  /* 0x000000260c157c24 */ /* 0x004fc8000f8e0215 */
[----:B------:R-:W-:-:S06]  /*7620*/  IMAD.WIDE R20, R21, 0x4, R8 ;  /* 0x0000000415147825 */ /* 0x000fcc00078e0208 */
[----:B------:R-:W3:Y:S02]  /*7630*/  LDG.E R20, desc[UR36][R20.64] ;  /* 0x0000002414147981 */ /* 0x000ee4000c1e1900 */
[----:B---3--:R-:W-:-:S04]  /*7640*/  IMAD R41, R20, R41, RZ ;  /* 0x0000002914297224 */ /* 0x008fc800078e02ff */
[----:B------:R-:W0:Y:S02]  /*7650*/  REDUX.SUM UR4, R41 ;  /* 0x00000000290473c4 */ /* 0x000e24000000c000 */
[----:B0-----:R-:W-:-:S05]  /*7660*/  IMAD.U32 R45, RZ, RZ, UR4 ;  /* 0x00000004ff2d7e24 */ /* 0x001fca000f8e00ff */
[----:B------:R0:W-:Y:S04]  /*7670*/  @P1 REDG.E.ADD.STRONG.GPU desc[UR36][R4.64], R45 ;  /* 0x0000002d0400198e */ /* 0x0001e8000c12e124 */
        /* <DEDUP_REMOVED lines=17> */
[----:B------:R-:W0:Y:S02]  /*7790*/  REDUX.SUM UR4, R41 ;  /* 0x00000000290473c4 */ /* 0x000e24000000c000 */
[----:B0-----:R-:W-:-:S05]  /*77a0*/  MOV R45, UR4 ;  /* 0x00000004002d7c02 */ /* 0x001fca0008000f00 */
[----:B------:R2:W-:Y:S04]  /*77b0*/  @P1 REDG.E.ADD.STRONG.GPU desc[UR36][R4.64], R45 ;  /* 0x0000002d0400198e */ /* 0x0005e8000c12e124 */
[----:B------:R-:W3:Y:S04]  /*77c0*/  LDG.E R12, desc[UR36][R10.64+0x28] ;  /* 0x000028240a0c7981 */ /* 0x000ee8000c1e1900 */
[----:B------:R-:W3:Y:S04]  /*77d0*/  LDG.E R15, desc[UR36][R10.64+0x2c] ;  /* 0x00002c240a0f7981 */ /* 0x000ee8000c1e1900 */
[----:B------:R-:W4:Y:S01]  /*77e0*/  LDG.E R39, desc[UR36][R6.64+0x14] ;  /* 0x0000142406277981 */ /* 0x000f22000c1e1900 */
[----:B---3--:R-:W-:-:S04]  /*77f0*/  IMAD R15, R12, UR38, R15 ;  /* 0x000000260c0f7c24 */ /* 0x008fc8000f8e020f */
[----:B------:R-:W-:-:S06]  /*7800*/  IMAD.WIDE R14, R15, 0x4, R8 ;  /* 0x000000040f0e7825 */ /* 0x000fcc00078e0208 */
[----:B------:R-:W4:Y:S02]  /*7810*/  LDG.E R14, desc[UR36][R14.64] ;  /* 0x000000240e0e7981 */ /* 0x000f24000c1e1900 */
[----:B----4-:R-:W-:-:S04]  /*7820*/  IMAD R39, R14, R39, RZ ;  /* 0x000000270e277224 */ /* 0x010fc800078e02ff */
[----:B------:R-:W1:Y:S02]  /*7830*/  REDUX.SUM UR4, R39 ;  /* 0x00000000270473c4 */ /* 0x000e64000000c000 */
[----:B-1----:R-:W-:-:S05]  /*7840*/  IMAD.U32 R43, RZ, RZ, UR4 ;  /* 0x00000004ff2b7e24 */ /* 0x002fca000f8e00ff */
        /* <DEDUP_REMOVED lines=8> */
[----:B------:R-:W0:Y:S02]  /*78d0*/  REDUX.SUM UR4, R41 ;  /* 0x00000000290473c4 */ /* 0x000e24000000c000 */
[----:B0-----:R-:W-:-:S05]  /*78e0*/  IMAD.U32 R39, RZ, RZ, UR4 ;  /* 0x00000004ff277e24 */ /* 0x001fca000f8e00ff */
[----:B------:R2:W-:Y:S04]  /*78f0*/  @P1 REDG.E.ADD.STRONG.GPU desc[UR36][R4.64], R39 ;  /* 0x000000270400198e */ /* 0x0005e8000c12e124 */
[----:B------:R-:W3:Y:S04]  /*7900*/  LDG.E R12, desc[UR36][R10.64+0x38] ;  /* 0x000038240a0c7981 */ /* 0x000ee8000c1e1900 */
[----:B------:R-:W3:Y:S02]  /*7910*/  LDG.E R15, desc[UR36][R10.64+0x3c] ;  /* 0x00003c240a0f7981 */ /* 0x000ee4000c1e1900 */
[----:B---3--:R-:W-:-:S04]  /*7920*/  IMAD R15, R12, UR38, R15 ;  /* 0x000000260c0f7c24 */ /* 0x008fc8000f8e020f */
[----:B------:R-:W-:Y:S02]  /*7930*/  IMAD.WIDE R8, R15, 0x4, R8 ;  /* 0x000000040f087825 */ /* 0x000fe400078e0208 */
[----:B------:R-:W3:Y:S04]  /*7940*/  LDG.E R15, desc[UR36][R6.64+0x1c] ;  /* 0x00001c24060f7981 */ /* 0x000ee8000c1e1900 */
[----:B------:R-:W3:Y:S01]  /*7950*/  LDG.E R8, desc[UR36][R8.64] ;  /* 0x0000002408087981 */ /* 0x000ee2000c1e1900 */
[----:B------:R-:W-:Y:S02]  /*7960*/  VIADD R13, R13, 0x8 ;  /* 0x000000080d0d7836 */ /* 0x000fe40000000000 */
[----:B------:R-:W-:Y:S02]  /*7970*/  VIADD R3, R3, 0x8 ;  /* 0x0000000803037836 */ /* 0x000fe40000000000 */
[----:B---3--:R-:W-:-:S04]  /*7980*/  IMAD R15, R8, R15, RZ ;  /* 0x0000000f080f7224 */ /* 0x008fc800078e02ff */
[----:B------:R-:W0:Y:S02]  /*7990*/  REDUX.SUM UR4, R15 ;  /* 0x000000000f0473c4 */ /* 0x000e24000000c000 */
[----:B0-----:R-:W-:-:S05]  /*79a0*/  IMAD.U32 R21, RZ, RZ, UR4 ;  /* 0x00000004ff157e24 */ /* 0x001fca000f8e00ff */
[----:B------:R2:W-:Y:S01]  /*79b0*/  @P1 REDG.E.ADD.STRONG.GPU desc[UR36][R4.64], R21 ;  /* 0x000000150400198e */ /* 0x0005e2000c12e124 */
[----:B------:R-:W-:-:S13]  /*79c0*/  ISETP.NE.AND P1, PT, R13, R24, PT ;  /* 0x000000180d00720c */ /* 0x000fda0003f25270 */
[----:B--2---:R-:W-:Y:S05]  /*79d0*/  @P1 BRA `(.L_x_224) ;  /* 0xfffffff800841947 */ /* 0x004fea000383ffff */
.L_x_223:
[----:B------:R-:W-:Y:S05]  /*79e0*/  BSYNC B1 ;  /* 0x0000000000017941 */ /* 0x000fea0003800000 */
.L_x_222:
[----:B------:R-:W-:Y:S05]  /*79f0*/  @!P2 BRA `(.L_x_221) ;  /* 0x0000000400e4a947 */ /* 0x000fea0003800000 */
[----:B0-----:R-:W-:Y:S01]  /*7a00*/  IADD3 R4, PT, PT, R27, -0x1, RZ ;  /* 0xffffffff1b047810 */ /* 0x001fe20007ffe0ff */
[----:B------:R-:W-:Y:S01]  /*7a10*/  BSSY.RECONVERGENT B1, `(.L_x_225) ;  /* 0x0000039000017945 */ /* 0x000fe20003800200 */
[----:B------:R-:W-:Y:S02]  /*7a20*/  ISETP.NE.AND P2, PT, R26, RZ, PT ;  /* 0x000000ff1a00720c */ /* 0x000fe40003f45270 */
[----:B------:R-:W-:-:S13]  /*7a30*/  ISETP.GE.U32.AND P1, PT, R4, 0x3, PT ;  /* 0x000000030400780c */ /* 0x000fda0003f26070 */
[----:B------:R-:W-:Y:S05]  /*7a40*/  @!P1 BRA `(.L_x_226) ;  /* 0x0000000000d49947 */ /* 0x000fea0003800000 */
[----:B------:R-:W0:Y:S01]  /*7a50*/  LDC.64 R4, c[0x0][0x390] ;  /* 0x0000e400ff047b82 */ /* 0x000e220000000a00 */
[----:B---3--:R-:W-:Y:S01]  /*7a60*/  IMAD.SHL.U32 R7, R3, 0x2, RZ ;  /* 0x0000000203077824 */ /* 0x008fe200078e00ff */
[----:B------:R-:W2:Y:S06]  /*7a70*/  LDCU UR5, c[0x0][0x380] ;  /* 0x00007000ff0577ac */ /* 0x000eac0008000800 */
[----:B------:R-:W3:Y:S01]  /*7a80*/  LDC.64 R8, c[0x0][0x3a0] ;  /* 0x0000e800ff087b82 */ /* 0x000ee20000000a00 */
[----:B0-----:R-:W-:-:S07]  /*7a90*/  IMAD.WIDE R4, R7, 0x4, R4 ;  /* 0x0000000407047825 */ /* 0x001fce00078e0204 */
[----:B------:R-:W0:Y:S01]  /*7aa0*/  LDC.64 R6, c[0x0][0x3d0] ;  /* 0x0000f400ff067b82 */ /* 0x000e220000000a00 */
[----:B-1--4-:R-:W2:Y:S04]  /*7ab0*/  LDG.E R10, desc[UR36][R4.64] ;  /* 0x00000024040a7981 */ /* 0x012ea8000c1e1900 */
[----:B------:R-:W2:Y:S01]  /*7ac0*/  LDG.E R11, desc[UR36][R4.64+0x4] ;  /* 0x00000424040b7981 */ /* 0x000ea2000c1e1900 */
[----:B---3--:R-:W-:-:S04]  /*7ad0*/  IMAD.WIDE R8, R3, 0x4, R8 ;  /* 0x0000000403087825 */ /* 0x008fc800078e0208 */
[----:B--2---:R-:W-:-:S04]  /*7ae0*/  IMAD R11, R10, UR5, R11 ;  /* 0x000000050a0b7c24 */ /* 0x004fc8000f8e020b */
[----:B0-----:R-:W-:Y:S02]  /*7af0*/  IMAD.WIDE R12, R11, 0x4, R6 ;  /* 0x000000040b0c7825 */ /* 0x001fe400078e0206 */
[----:B------:R-:W2:Y:S04]  /*7b00*/  LDG.E R11, desc[UR36][R8.64] ;  /* 0x00000024080b7981 */ /* 0x000ea8000c1e1900 */
[----:B------:R-:W2:Y:S01]  /*7b10*/  LDG.E R12, desc[UR36][R12.64] ;  /* 0x000000240c0c7981 */ /* 0x000ea2000c1e1900 */
[----:B------:R-:W-:Y:S02]  /*7b20*/  VOTEU.ANY UR4, UPT, PT ;  /* 0x0000000000047886 */ /* 0x000fe400038e0100 */
[----:B------:R-:W-:Y:S01]  /*7b30*/  UFLO.U32 UR4, UR4 ;  /* 0x00000004000472bd */ /* 0x000fe200080e0000 */
[----:B------:R-:W0:Y:S05]  /*7b40*/  S2R R15, SR_LANEID ;  /* 0x00000000000f7919 */ /* 0x000e2a0000000000 */
[----:B0-----:R-:W-:Y:S01]  /*7b50*/  ISETP.EQ.U32.AND P1, PT, R15, UR4, PT ;  /* 0x000000040f007c0c */ /* 0x001fe2000bf22070 */
[----:B--2---:R-:W-:-:S02]  /*7b60*/  IMAD R14, R12, R11, RZ ;  /* 0x0000000b0c0e7224 */ /* 0x004fc400078e02ff */
[----:B------:R-:W0:Y:S08]  /*7b70*/  LDC.64 R10, c[0x4][0x10] ;  /* 0x01000400ff0a7b82 */ /* 0x000e300000000a00 */
[----:B------:R-:W1:Y:S02]  /*7b80*/  REDUX.SUM UR6, R14 ;  /* 0x000000000e0673c4 */ /* 0x000e64000000c000 */
[----:B-1----:R-:W-:-:S05]  /*7b90*/  IMAD.U32 R21, RZ, RZ, UR6 ;  /* 0x00000006ff157e24 */ /* 0x002fca000f8e00ff */
[----:B0-----:R0:W-:Y:S04]  /*7ba0*/  @P1 REDG.E.ADD.STRONG.GPU desc[UR36][R10.64], R21 ;  /* 0x000000150a00198e */ /* 0x0011e8000c12e124 */
[----:B------:R-:W2:Y:S04]  /*7bb0*/  LDG.E R15, desc[UR36][R4.64+0x8] ;  /* 0x00000824040f7981 */ /* 0x000ea8000c1e1900 */
[----:B------:R-:W2:Y:S02]  /*7bc0*/  LDG.E R12, desc[UR36][R4.64+0xc] ;  /* 0x00000c24040c7981 */ /* 0x000ea4000c1e1900 */
[----:B--2---:R-:W-:-:S02]  /*7bd0*/  IMAD R13, R15, UR5, R12 ;  /* 0x000000050f0d7c24 */ /* 0x004fc4000f8e020c */
[----:B------:R-:W2:Y:S02]  /*7be0*/  LDG.E R15, desc[UR36][R8.64+0x4] ;  /* 0x00000424080f7981 */ /* 0x000ea4000c1e1900 */
[----:B------:R-:W-:-:S06]  /*7bf0*/  IMAD.WIDE R12, R13, 0x4, R6 ;  /* 0x000000040d0c7825 */ /* 0x000fcc00078e0206 */
[----:B------:R-:W2:Y:S02]  /*7c00*/  LDG.E R12, desc[UR36][R12.64] ;  /* 0x000000240c0c7981 */ /* 0x000ea4000c1e1900 */
[----:B--2---:R-:W-:-:S04]  /*7c10*/  IMAD R20, R12, R15, RZ ;  /* 0x0000000f0c147224 */ /* 0x004fc800078e02ff */
[----:B------:R-:W1:Y:S02]  /*7c20*/  REDUX.SUM UR4, R20 ;  /* 0x00000000140473c4 */ /* 0x000e64000000c000 */
[----:B-1----:R-:W-:-:S05]  /*7c30*/  IMAD.U32 R39, RZ, RZ, UR4 ;  /* 0x00000004ff277e24 */ /* 0x002fca000f8e00ff */
[----:B------:R2:W-:Y:S04]  /*7c40*/  @P1 REDG.E.ADD.STRONG.GPU desc[UR36][R10.64], R39 ;  /* 0x000000270a00198e */ /* 0x0005e8000c12e124 */
[----:B------:R-:W3:Y:S04]  /*7c50*/  LDG.E R14, desc[UR36][R4.64+0x10] ;  /* 0x00001024040e7981 */ /* 0x000ee8000c1e1900 */
[----:B------:R-:W3:Y:S04]  /*7c60*/  LDG.E R15, desc[UR36][R4.64+0x14] ;  /* 0x00001424040f7981 */ /* 0x000ee8000c1e1900 */
[----:B0-----:R-:W4:Y:S01]  /*7c70*/  LDG.E R21, desc[UR36][R8.64+0x8] ;  /* 0x0000082408157981 */ /* 0x001f22000c1e1900 */
        /* <DEDUP_REMOVED lines=12> */
[----:B------:R-:W3:Y:S02]  /*7d40*/  LDG.E R6, desc[UR36][R6.64] ;  /* 0x0000002406067981 */ /* 0x000ee4000c1e1900 */
[----:B---3--:R-:W-:-:S04]  /*7d50*/  IMAD R13, R6, R13, RZ ;  /* 0x0000000d060d7224 */ /* 0x008fc800078e02ff */
[----:B------:R-:W0:Y:S02]  /*7d60*/  REDUX.SUM UR4, R13 ;  /* 0x000000000d0473c4 */ /* 0x000e24000000c000 */
[----:B0-----:R-:W-:-:S05]  /*7d70*/  IMAD.U32 R15, RZ, RZ, UR4 ;  /* 0x00000004ff0f7e24 */ /* 0x001fca000f8e00ff */
[----:B------:R2:W-:Y:S01]  /*7d80*/  @P1 REDG.E.ADD.STRONG.GPU desc[UR36][R10.64], R15 ;  /* 0x0000000f0a00198e */ /* 0x0005e2000c12e124 */
[----:B------:R-:W-:-:S07]  /*7d90*/  IADD3 R3, PT, PT, R3, 0x4, RZ ;  /* 0x0000000403037810 */ /* 0x000fce0007ffe0ff */
.L_x_226:
[----:B------:R-:W-:Y:S05]  /*7da0*/  BSYNC.RECONVERGENT B1 ;  /* 0x0000000000017941 */ /* 0x000fea0003800200 */
.L_x_225:
[----:B------:R-:W-:Y:S05]  /*7db0*/  @!P2 BRA `(.L_x_221) ;  /* 0x0000000000f4a947 */ /* 0x000fea0003800000 */
[----:B------:R-:W-:Y:S01]  /*7dc0*/  ISETP.NE.AND P1, PT, R26, 0x1, PT ;  /* 0x000000011a00780c */ /* 0x000fe20003f25270 */
[----:B------:R-:W-:Y:S01]  /*7dd0*/  BSSY.RECONVERGENT B1, `(.L_x_227) ;  /* 0x0000024000017945 */ /* 0x000fe20003800200 */
[----:B------:R-:W-:-:S11]  /*7de0*/  ISETP.NE.AND P2, PT, R25, RZ, PT ;  /* 0x000000ff1900720c */ /* 0x000fd60003f45270 */
[----:B------:R-:W-:Y:S05]  /*7df0*/  @!P1 BRA `(.L_x_228) ;  /* 0x0000000000849947 */ /* 0x000fea0003800000 */
[----:B------:R-:W0:Y:S01]  /*7e00*/  LDC.64 R4, c[0x0][0x390] ;  /* 0x0000e400ff047b82 */ /* 0x000e220000000a00 */
[----:B---3--:R-:W-:Y:S01]  /*7e10*/  IMAD.SHL.U32 R7, R3, 0x2, RZ ;  /* 0x0000000203077824 */ /* 0x008fe200078e00ff */
[----:B------:R-:W3:Y:S06]  /*7e20*/  LDCU UR5, c[0x0][0x380] ;  /* 0x00007000ff0577ac */ /* 0x000eec0008000800 */
[----:B------:R-:W3:Y:S01]  /*7e30*/  LDC.64 R8, c[0x0][0x3a0] ;  /* 0x0000e800ff087b82 */ /* 0x000ee20000000a00 */
[----:B0-----:R-:W-:-:S07]  /*7e40*/  IMAD.WIDE R4, R7, 0x4, R4 ;  /* 0x0000000407047825 */ /* 0x001fce00078e0204 */
[----:B------:R-:W0:Y:S01]  /*7e50*/  LDC.64 R6, c[0x0][0x3d0] ;  /* 0x0000f400ff067b82 */ /* 0x000e220000000a00 */
[----:B-12-4-:R-:W2:Y:S04]  /*7e60*/  LDG.E R10, desc[UR36][R4.64] ;  /* 0x00000024040a7981 */ /* 0x016ea8000c1e1900 */
        /* <DEDUP_REMOVED lines=24> */
[----:B------:R0:W-:Y:S01]  /*7ff0*/  @P1 REDG.E.ADD.STRONG.GPU desc[UR36][R10.64], R13 ;  /* 0x0000000d0a00198e */ /* 0x0001e2000c12e124 */
[----:B------:R-:W-:-:S07]  /*8000*/  VIADD R3, R3, 0x2 ;  /* 0x0000000203037836 */ /* 0x000fce0000000000 */
.L_x_228:
[----:B------:R-:W-:Y:S05]  /*8010*/  BSYNC.RECONVERGENT B1 ;  /* 0x0000000000017941 */ /* 0x000fea0003800200 */
.L_x_227:
        /* <DEDUP_REMOVED lines=9> */
[----:B---3--:R-:W-:-:S06]  /*80b0*/  IMAD.WIDE R8, R3, 0x4, R8 ;  /* 0x0000000403087825 */ /* 0x008fcc00078e0208 */
[----:B------:R-:W3:Y:S01]  /*80c0*/  LDG.E R9, desc[UR36][R8.64] ;  /* 0x0000002408097981 */ /* 0x000ee2000c1e1900 */
[----:B--2---:R-:W-:-:S04]  /*80d0*/  IMAD R11, R10, UR4, R11 ;  /* 0x000000040a0b7c24 */ /* 0x004fc8000f8e020b */
[----:B0-----:R-:W-:-:S06]  /*80e0*/  IMAD.WIDE R6, R11, 0x4, R6 ;  /* 0x000000040b067825 */ /* 0x001fcc00078e0206 */
[----:B------:R-:W3:Y:S01]  /*80f0*/  LDG.E R6, desc[UR36][R6.64] ;  /* 0x0000002406067981 */ /* 0x000ee2000c1e1900 */
[----:B------:R-:W0:Y:S01]  /*8100*/  S2R R10, SR_LANEID ;  /* 0x00000000000a7919 */ /* 0x000e220000000000 */
[----:B------:R-:W1:Y:S01]  /*8110*/  LDC.64 R4, c[0x4][0x10] ;  /* 0x01000400ff047b82 */ /* 0x000e620000000a00 */
[----:B------:R-:W-:Y:S02]  /*8120*/  VOTEU.ANY UR4, UPT, PT ;  /* 0x0000000000047886 */ /* 0x000fe400038e0100 */
[----:B------:R-:W-:-:S06]  /*8130*/  UFLO.U32 UR4, UR4 ;  /* 0x00000004000472bd */ /* 0x000fcc00080e0000 */
[----:B0-----:R-:W-:Y:S01]  /*8140*/  ISETP.EQ.U32.AND P1, PT, R10, UR4, PT ;  /* 0x000000040a007c0c */ /* 0x001fe2000bf22070 */
[----:B---3--:R-:W-:-:S04]  /*8150*/  IMAD R3, R6, R9, RZ ;  /* 0x0000000906037224 */ /* 0x008fc800078e02ff */
[----:B------:R-:W0:Y:S02]  /*8160*/  REDUX.SUM UR5, R3 ;  /* 0x00000000030573c4 */ /* 0x000e24000000c000 */
[----:B0-----:R-:W-:-:S06]  /*8170*/  MOV R11, UR5 ;  /* 0x00000005000b7c02 */ /* 0x001fcc0008000f00 */
[----:B-1----:R0:W-:Y:S02]  /*8180*/  @P1 REDG.E.ADD.STRONG.GPU desc[UR36][R4.64], R11 ;  /* 0x0000000b0400198e */ /* 0x0021e4000c12e124 */
.L_x_221:
[----:B------:R-:W-:Y:S05]  /*8190*/  BSYNC B0 ;  /* 0x0000000000007941 */ /* 0x000fea0003800000 */
.L_x_220:
[----:B------:R-:W-:Y:S05]  /*81a0*/  @P0 BRA `(.L_x_229) ;  /* 0x0000000000800947 */ /* 0x000fea0003800000 */
[----:B------:R-:W-:Y:S01]  /*81b0*/  MOV R40, 0x0 ;  /* 0x0000000000287802 */ /* 0x000fe20000000f00 */
[----:B------:R0:W-:Y:S01]  /*81c0*/  STL [R1+0x8], R0 ;  /* 0x0000080001007387 */ /* 0x0001e20000100800 */
[----:B------:R-:W0:Y:S01]  /*81d0*/  LDCU.64 UR4, c[0x4][0x70] ;  /* 0x01000e00ff0477ac */ /* 0x000e220008000a00 */
[----:B------:R-:W-:Y:S01]  /*81e0*/  IADD3 R38, P0, PT, R17, 0x8, RZ ;  /* 0x0000000811267810 */ /* 0x000fe20007f1e0ff */
[----:B------:R0:W1:Y:S04]  /*81f0*/  LDC.64 R8, c[0x4][R40] ;  /* 0x0100000028087b82 */ /* 0x0000680000000a00 */
[----:B--2---:R-:W-:Y:S02]  /*8200*/  IMAD.X R39, RZ, RZ, R16, P0 ;  /* 0x000000ffff277224 */ /* 0x004fe400000e0610 */
[----:B---3--:R-:W-:-:S02]  /*8210*/  IMAD.MOV.U32 R6, RZ, RZ, R38 ;  /* 0x000000ffff067224 */ /* 0x008fc400078e0026 */
[----:B------:R-:W-:Y:S02]  /*8220*/  IMAD.MOV.U32 R7, RZ, RZ, R39 ;  /* 0x000000ffff077224 */ /* 0x000fe400078e0027 */
[----:B0-----:R-:W-:Y:S02]  /*8230*/  IMAD.U32 R4, RZ, RZ, UR4 ;  /* 0x00000004ff047e24 */ /* 0x001fe4000f8e00ff */
[----:B------:R-:W-:-:S07]  /*8240*/  IMAD.U32 R5, RZ, RZ, UR5 ;  /* 0x00000005ff057e24 */ /* 0x000fce000f8e00ff */
[----:B------:R-:W-:-:S07]  /*8250*/  LEPC R20, `(.L_x_230) ;  /* 0x000000001014794e */ /* 0x000fce0000000000 */
[----:B-1--45:R-:W-:Y:S05]  /*8260*/  CALL.ABS.NOINC R8 ;  /* 0x0000000008007343 */ /* 0x032fea0003c00000 */
.L_x_230:
[----:B------:R-:W0:Y:S01]  /*8270*/  LDC.64 R10, c[0x4][0x10] ;  /* 0x01000400ff0a7b82 */ /* 0x000e220000000a00 */
[----:B------:R-:W1:Y:S01]  /*8280*/  LDCU.64 UR4, c[0x4][0x78] ;  /* 0x01000f00ff0477ac */ /* 0x000e620008000a00 */
[----:B0-----:R-:W2:Y:S06]  /*8290*/  LDG.E R0, desc[UR36][R10.64] ;  /* 0x000000240a007981 */ /* 0x001eac000c1e1900 */
[----:B------:R0:W3:Y:S01]  /*82a0*/  LDC.64 R8, c[0x4][R40] ;  /* 0x0100000028087b82 */ /* 0x0000e20000000a00 */
[----:B-1----:R-:W-:Y:S01]  /*82b0*/  MOV R4, UR4 ;  /* 0x0000000400047c02 */ /* 0x002fe20008000f00 */
[----:B------:R-:W-:-:S02]  /*82c0*/  IMAD.U32 R5, RZ, RZ, UR5 ;  /* 0x00000005ff057e24 */ /* 0x000fc4000f8e00ff */
[----:B------:R-:W-:Y:S02]  /*82d0*/  IMAD.MOV.U32 R6, RZ, RZ, R38 ;  /* 0x000000ffff067224 */ /* 0x000fe400078e0026 */
[----:B------:R-:W-:Y:S01]  /*82e0*/  IMAD.MOV.U32 R7, RZ, RZ, R39 ;  /* 0x000000ffff077224 */ /* 0x000fe200078e0027 */
[----:B--23--:R0:W-:Y:S06]  /*82f0*/  STL [R1+0x8], R0 ;  /* 0x0000080001007387 */ /* 0x00c1ec0000100800 */
[----:B------:R-:W-:-:S07]  /*8300*/  LEPC R20, `(.L_x_231) ;  /* 0x000000001014794e */ /* 0x000fce0000000000 */
[----:B0-----:R-:W-:Y:S05]  /*8310*/  CALL.ABS.NOINC R8 ;  /* 0x0000000008007343 */ /* 0x001fea0003c00000 */
.L_x_231:
[----:B------:R0:W-:Y:S01]  /*8320*/  STL [R1+0x8], R2 ;  /* 0x0000080201007387 */ /* 0x0001e20000100800 */
[----:B------:R-:W1:Y:S01]  /*8330*/  LDC.64 R40, c[0x4][R40] ;  /* 0x0100000028287b82 */ /* 0x000e620000000a00 */
[----:B------:R-:W2:Y:S01]  /*8340*/  LDCU.64 UR4, c[0x4][0x80] ;  /* 0x01001000ff0477ac */ /* 0x000ea20008000a00 */
[----:B------:R-:W-:Y:S02]  /*8350*/  IMAD.MOV.U32 R6, RZ, RZ, R38 ;  /* 0x000000ffff067224 */ /* 0x000fe400078e0026 */
[----:B------:R-:W-:Y:S02]  /*8360*/  IMAD.MOV.U32 R7, RZ, RZ, R39 ;  /* 0x000000ffff077224 */ /* 0x000fe400078e0027 */
[----:B--2---:R-:W-:Y:S01]  /*8370*/  IMAD.U32 R4, RZ, RZ, UR4 ;  /* 0x00000004ff047e24 */ /* 0x004fe2000f8e00ff */
[----:B0-----:R-:W-:-:S07]  /*8380*/  MOV R5, UR5 ;  /* 0x0000000500057c02 */ /* 0x001fce0008000f00 */
[----:B------:R-:W-:-:S07]  /*8390*/  LEPC R20, `(.L_x_229) ;  /* 0x000000001014794e */ /* 0x000fce0000000000 */
[----:B-1----:R-:W-:Y:S05]  /*83a0*/  CALL.ABS.NOINC R40 ;  /* 0x0000000028007343 */ /* 0x002fea0003c00000 */
.L_x_229:
[----:B------:R-:W-:Y:S05]  /*83b0*/  WARPSYNC.ALL ;  /* 0x0000000000007948 */ /* 0x000fea0003800000 */
[----:B------:R-:W-:Y:S01]  /*83c0*/  BAR.SYNC.DEFER_BLOCKING 0x0 ;  /* 0x0000000000007b1d */ /* 0x000fe20000010000 */
[----:B------:R-:W-:-:S13]  /*83d0*/  ISETP.NE.AND P0, PT, R2, RZ, PT ;  /* 0x000000ff0200720c */ /* 0x000fda0003f05270 */
[----:B------:R-:W-:-:S05]  /*83e0*/  @P0 VIMNMX R0, PT, PT, R2, 0x2, !PT ;  /* 0x0000000202000848 */ /* 0x000fca0007fe0100 */
[----:B------:R-:W-:-:S04]  /*83f0*/  @P0 VIADD R3, R0, 0xfffffffe ;  /* 0xfffffffe00030836 */ /* 0x000fc80000000000 */
[----:B------:R-:W-:Y:S01]  /*8400*/  @P0 IMAD.IADD R38, R2, 0x1, -R3 ;  /* 0x0000000102260824 */ /* 0x000fe200078e0a03 */
[----:B------:R-:W-:Y:S01]  /*8410*/  @P0 MOV R2, R3 ;  /* 0x0000000300020202 */ /* 0x000fe20000000f00 */
[----:B------:R-:W-:Y:S06]  /*8420*/  @P0 BRA `(.L_x_232) ;  /* 0xffffff8000800947 */ /* 0x000fec000383ffff */
[----:B------:R-:W-:-:S13]  /*8430*/  ISETP.NE.AND P0, PT, R37, RZ, PT ;  /* 0x000000ff2500720c */ /* 0x000fda0003f05270 */
[----:B------:R-:W-:Y:S05]  /*8440*/  @P0 BRA `(.L_x_233) ;  /* 0x0000000000a40947 */ /* 0x000fea0003800000 */
[----:B------:R-:W-:Y:S01]  /*8450*/  MOV R2, 0x0 ;  /* 0x0000000000027802 */ /* 0x000fe20000000f00 */
[----:B------:R-:W0:Y:S01]  /*8460*/  LDCU.64 UR4, c[0x4][0x50] ;  /* 0x01000a00ff0477ac */ /* 0x000e220008000a00 */
[----:B---3--:R-:W-:Y:S02]  /*8470*/  CS2R R6, SRZ ;  /* 0x0000000000067805 */ /* 0x008fe4000001ff00 */
[----:B------:R3:W1:Y:S01]  /*8480*/  LDC.64 R8, c[0x4][R2] ;  /* 0x0100000002087b82 */ /* 0x0006620000000a00 */
[----:B0-----:R-:W-:Y:S02]  /*8490*/  IMAD.U32 R4, RZ, RZ, UR4 ;  /* 0x00000004ff047e24 */ /* 0x001fe4000f8e00ff */
[----:B---3--:R-:W-:-:S07]  /*84a0*/  IMAD.U32 R5, RZ, RZ, UR5 ;  /* 0x00000005ff057e24 */ /* 0x008fce000f8e00ff */
[----:B------:R-:W-:-:S07]  /*84b0*/  LEPC R20, `(.L_x_234) ;  /* 0x000000001014794e */ /* 0x000fce0000000000 */
[----:B-12-45:R-:W-:Y:S05]  /*84c0*/  CALL.ABS.NOINC R8 ;  /* 0x0000000008007343 */ /* 0x036fea0003c00000 */
.L_x_234:
[----:B------:R-:W0:Y:S01]  /*84d0*/  LDC R0, c[0x0][0x380] ;  /* 0x0000e000ff007b82 */ /* 0x000e220000000800 */
[----:B------:R-:W1:Y:S01]  /*84e0*/  LDCU.64 UR4, c[0x4][0x58] ;  /* 0x01000b00ff0477ac */ /* 0x000e620008000a00 */
[----:B------:R-:W-:Y:S01]  /*84f0*/  MOV R6, R17 ;  /* 0x0000001100067202 */ /* 0x000fe20000000f00 */
[----:B------:R-:W-:-:S05]  /*8500*/  IMAD.MOV.U32 R7, RZ, RZ, R16 ;  /* 0x000000ffff077224 */ /* 0x000fca00078e0010 */
[----:B------:R2:W3:Y:S01]  /*8510*/  LDC.64 R8, c[0x4][R2] ;  /* 0x0100000002087b82 */ /* 0x0004e20000000a00 */
[----:B-1----:R-:W-:Y:S02]  /*8520*/  IMAD.U32 R4, RZ, RZ, UR4 ;  /* 0x00000004ff047e24 */ /* 0x002fe4000f8e00ff */
[----:B------:R-:W-:Y:S01]  /*8530*/  IMAD.U32 R5, RZ, RZ, UR5 ;  /* 0x00000005ff057e24 */ /* 0x000fe2000f8e00ff */
[----:B0-----:R2:W-:Y:S06]  /*8540*/  STL [R1], R0 ;  /* 0x0000000001007387 */ /* 0x0015ec0000100800 */
[----:B------:R-:W-:-:S07]  /*8550*/  LEPC R20, `(.L_x_235) ;  /* 0x000000001014794e */ /* 0x000fce0000000000 */
[----:B--23--:R-:W-:Y:S05]  /*8560*/  CALL.ABS.NOINC R8 ;  /* 0x0000000008007343 */ /* 0x00cfea0003c00000 */
.L_x_235:
[----:B------:R0:W1:Y:S01]  /*8570*/  LDC.64 R8, c[0x4][R2] ;  /* 0x0100000002087b82 */ /* 0x0000620000000a00 */
[----:B------:R-:W2:Y:S01]  /*8580*/  LDCU.64 UR4, c[0x4][0x88] ;  /* 0x01001100ff0477ac */ /* 0x000ea20008000a00 */
[----:B------:R-:W-:Y:S01]  /*8590*/  CS2R R6, SRZ ;  /* 0x0000000000067805 */ /* 0x000fe2000001ff00 */
[----:B--2---:R-:W-:Y:S02]  /*85a0*/  IMAD.U32 R4, RZ, RZ, UR4 ;  /* 0x00000004ff047e24 */ /* 0x004fe4000f8e00ff */
[----:B0-----:R-:W-:-:S07]  /*85b0*/  IMAD.U32 R5, RZ, RZ, UR5 ;  /* 0x00000005ff057e24 */ /* 0x001fce000f8e00ff */
[----:B------:R-:W-:-:S07]  /*85c0*/  LEPC R20, `(.L_x_236) ;  /* 0x000000001014794e */ /* 0x000fce0000000000 */
[----:B-1----:R-:W-:Y:S05]  /*85d0*/  CALL.ABS.NOINC R8 ;  /* 0x0000000008007343 */ /* 0x002fea0003c00000 */
.L_x_236:
[----:B------:R0:W1:Y:S01]  /*85e0*/  LDC.64 R8, c[0x4][R2] ;  /* 0x0100000002087b82 */ /* 0x0000620000000a00 */
[----:B------:R-:W2:Y:S01]  /*85f0*/  LDCU.64 UR4, c[0x4][0x50] ;  /* 0x01000a00ff0477ac */ /* 0x000ea20008000a00 */
[----:B------:R-:W-:Y:S01]  /*8600*/  CS2R R6, SRZ ;  /* 0x0000000000067805 */ /* 0x000fe2000001ff00 */
[----:B--2---:R-:W-:Y:S01]  /*8610*/  IMAD.U32 R4, RZ, RZ, UR4 ;  /* 0x00000004ff047e24 */ /* 0x004fe2000f8e00ff */
[----:B0-----:R-:W-:-:S07]  /*8620*/  MOV R5, UR5 ;  /* 0x0000000500057c02 */ /* 0x001fce0008000f00 */
[----:B------:R-:W-:-:S07]  /*8630*/  LEPC R20, `(.L_x_237) ;  /* 0x000000001014794e */ /* 0x000fce0000000000 */
[----:B-1----:R-:W-:Y:S05]  /*8640*/  CALL.ABS.NOINC R8 ;  /* 0x0000000008007343 */ /* 0x002fea0003c00000 */
.L_x_237:
[----:B------:R0:W-:Y:S01]  /*8650*/  STL [R1+0x8], R28 ;  /* 0x0000081c01007387 */ /* 0x0001e20000100800 */
[----:B------:R-:W1:Y:S01]  /*8660*/  LDC.64 R2, c[0x4][R2] ;  /* 0x0100000002027b82 */ /* 0x000e620000000a00 */
[----:B------:R-:W2:Y:S01]  /*8670*/  LDCU.64 UR4, c[0x4][0x90] ;  /* 0x01001200ff0477ac */ /* 0x000ea20008000a00 */
[----:B------:R-:W-:-:S05]  /*8680*/  IADD3 R6, P0, PT, R17, 0x8, RZ ;  /* 0x0000000811067810 */ /* 0x000fca0007f1e0ff */
[----:B------:R-:W-:Y:S02]  /*8690*/  IMAD.X R7, RZ, RZ, R16, P0 ;  /* 0x000000ffff077224 */ /* 0x000fe400000e0610 */
[----:B--2---:R-:W-:Y:S02]  /*86a0*/  IMAD.U32 R4, RZ, RZ, UR4 ;  /* 0x00000004ff047e24 */ /* 0x004fe4000f8e00ff */
[----:B0-----:R-:W-:-:S07]  /*86b0*/  IMAD.U32 R5, RZ, RZ, UR5 ;  /* 0x00000005ff057e24 */ /* 0x001fce000f8e00ff */
[----:B------:R-:W-:-:S07]  /*86c0*/  LEPC R20, `(.L_x_233) ;  /* 0x000000001014794e */ /* 0x000fce0000000000 */
[----:B-1----:R-:W-:Y:S05]  /*86d0*/  CALL.ABS.NOINC R2 ;  /* 0x0000000002007343 */ /* 0x002fea0003c00000 */
.L_x_233:
[----:B------:R-:W-:Y:S05]  /*86e0*/  WARPSYNC.ALL ;  /* 0x0000000000007948 */ /* 0x000fea0003800000 */
[----:B------:R-:W-:Y:S06]  /*86f0*/  BAR.SYNC.DEFER_BLOCKING 0x0 ;  /* 0x0000000000007b1d */ /* 0x000fec0000010000 */
[----:B------:R-:W-:Y:S05]  /*8700*/  EXIT ;  /* 0x000000000000794d */ /* 0x000fea0003800000 */
.L_x_238:
[----:B------:R-:W-:-:S00]  /*8710*/  BRA `(.L_x_238) ;  /* 0xfffffffc00fc7947 */ /* 0x000fc0000383ffff */
[----:B------:R-:W-:-:S00]  /*8720*/  NOP ;  /* 0x0000000000007918 */ /* 0x000fc00000000000 */
        /* <DEDUP_REMOVED lines=13> */
.L_x_239:


//--------------------- .nv.global.init           --------------------------
	.section	.nv.global.init,"aw",@progbits
.nv.global.init:
	.type		$str$4,@object
	.size		$str$4,($str$10 - $str$4)
$str$4:
        /*0000*/ 	.byte	0x25, 0x64, 0x00
	.type		$str$10,@object
	.size		$str$10,($str$5 - $str$10)
$str$10:
        /*0003*/ 	.byte	0x63, 0x6f, 0x73, 0x74, 0x00
	.type		$str$5,@object
	.size		$str$5,($str$6 - $str$5)
$str$5:
        /*0008*/ 	.byte	0x69, 0x6e, 0x20, 0x6b, 0x65, 0x72, 0x6e, 0x65, 0x6c, 0x0a, 0x00
	.type		$str$6,@object
	.size		$str$6,($str$11 - $str$6)
$str$6:
        /*0013*/ 	.byte	0x63, 0x6f, 0x73, 0x74, 0x20, 0x73, 0x63, 0x61, 0x6c, 0x65, 0x3a, 0x20, 0x0a, 0x00
	.type		$str$11,@object
	.size		$str$11,($str$9 - $str$11)
$str$11:
        /*0021*/ 	.byte	0x6b, 0x65, 0x6e, 0x65, 0x72, 0x6c, 0x20, 0x65, 0x6e, 0x64, 0x3a, 0x20, 0x25, 0x64, 0x0a, 0x00
	.type		$str$9,@object
	.size		$str$9,($str$8 - $str$9)
$str$9:
        /*0031*/ 	.byte	0x63, 0x6f, 0x73, 0x74, 0x20, 0x73, 0x63, 0x61, 0x6c, 0x65, 0x3a, 0x20, 0x25, 0x64, 0x0a, 0x00
	.type		$str$8,@object
	.size		$str$8,($str$7 - $str$8)
$str$8:
        /*0041*/ 	.byte	0x74, 0x65, 0x6d, 0x70, 0x6f, 0x72, 0x61, 0x72, 0x79, 0x20, 0x61, 0x6e, 0x73, 0x3a, 0x20, 0x25
        /*0051*/ 	.byte	0x64, 0x0a, 0x00
	.type		$str$7,@object
	.size		$str$7,($str - $str$7)
$str$7:
        /*0054*/ 	.byte	0x69, 0x6e, 0x6e, 0x65, 0x72, 0x20, 0x6c, 0x6f, 0x6f, 0x70, 0x20, 0x6f, 0x75, 0x74, 0x3a, 0x20
        /*0064*/ 	.byte	0x25, 0x64, 0x0a, 0x00
	.type		$str,@object
	.size		$str,(.L_9 - $str)
$str:
        /*0068*/ 	.byte	0x2a, 0x2a, 0x2a, 0x2a, 0x2a, 0x2a, 0x2a, 0x2a, 0x2a, 0x2a, 0x2a, 0x2a, 0x2a, 0x2a, 0x2a, 0x2a
        /*0078*/ 	.byte	0x2a, 0x2a, 0x2a, 0x0a, 0x00
.L_9:


//--------------------- .nv.shared.reserved.0     --------------------------
	.section	.nv.shared.reserved.0,"aw",@nobits
	.weak		__nv_reservedSMEM_offset_0_alias
	.size		__nv_reservedSMEM_offset_0_alias, 0, 64
	.other		__nv_reservedSMEM_offset_0_alias,@"STO_CUDA_RESERVED_SHARED STV_DEFAULT"
__nv_reservedSMEM_offset_0_alias:
	.zero		0
	.zero		64


//--------------------- .nv.global                --------------------------
	.section	.nv.global,"aw",@nobits
	.align	4
.nv.global:
	.type		justForTest,@object
	.size		justForTest,(kflag - justForTest)
justForTest:
	.zero		4
	.type		kflag,@object
	.size		kflag,(knaCount - kflag)
kflag:
	.zero		4
	.type		knaCount,@object
	.size		knaCount,(minRise - knaCount)
knaCount:
	.zero		4
	.type		minRise,@object
	.size		minRise,(kpoCount - minRise)
minRise:
	.zero		4
	.type		kpoCount,@object
	.size		kpoCount,(tans - kpoCount)
kpoCount:
	.zero		4
	.type		tans,@object
	.size		tans,(kpushListNa - tans)
tans:
	.zero		4
	.type		kpushListNa,@object
	.size		kpushListNa,(kpushListPo - kpushListNa)
kpushListNa:
	.zero		3072
	.type		kpushListPo,@object
	.size		kpushListPo,(knodesRisePrice - kpushListPo)
kpushListPo:
	.zero		3072
	.type		knodesRisePrice,@object
	.size		knodesRisePrice,(.L_7 - knodesRisePrice)
knodesRisePrice:
	.zero		256
.L_7:


//--------------------- .nv.constant0._Z24auction_algorithm_kerneliiiiPKiPiS0_S1_S0_S0_S0_S1_S1_ --------------------------
	.section	.nv.constant0._Z24auction_algorithm_kerneliiiiPKiPiS0_S1_S0_S0_S0_S1_S1_,"a",@progbits
	.sectionflags	@""
	.align	4
.nv.constant0._Z24auction_algorithm_kerneliiiiPKiPiS0_S1_S0_S0_S0_S1_S1_:
	.zero		984


//--------------------- SYMBOLS --------------------------

	.type		.nv.reservedSmem.offset0,@object
	.size		.nv.reservedSmem.offset0,0x4
	.type		vprintf,@function
